	.target	sm_100a

	.elftype	@"ET_EXEC"


//--------------------- .note.nv.tkinfo           --------------------------
	.section	.note.nv.tkinfo,"",@"SHT_NOTE"
	.sectionflags	@"SHF_NOTE_NV_TKINFO"
	.tkinfo
        /*0018*/ 	.word	0x00000081
        /*0030*/ 	.string	""
        /*0030*/ 	.string	"ptxas-blackwell"
        /*0030*/ 	.string	"Cuda compilation tools, release 12.9, V12.9.86"
        /*0030*/ 	.string	"Build cuda_12.9.r12.9/compiler.36037853_0"
        /*0030*/ 	.string	"-v  -suppress-debug-info  -lineinfo  -arch sm_100a "



//--------------------- .note.nv.cuver            --------------------------
	.section	.note.nv.cuver,"",@"SHT_NOTE"
	.sectionflags	@"SHF_NOTE_NV_CUVER"
        /*0018*/ 	.short	0x0001
        /*001a*/ 	.short	0x0064
        /*001c*/ 	.short	0x0001
        /*001e*/ 	.short	0x0000
        /*0020*/ 	.short	0x0001
        /*0022*/ 	.short	0x0000


//--------------------- .nv.info                  --------------------------
	.section	.nv.info,"",@"SHT_CUDA_INFO"
	.align	4


	//----- nvinfo : EIATTR_REGCOUNT
	.align		4
        /*0000*/ 	.byte	0x04, 0x2f
        /*0002*/ 	.short	(.L_4 - .L_3)
	.align		4
.L_3:
        /*0004*/ 	.word	index@(gluon_tcgen05)
        /*0008*/ 	.word	0x00000088


	//----- nvinfo : EIATTR_FRAME_SIZE
	.align		4
.L_4:
        /*000c*/ 	.byte	0x04, 0x11
        /*000e*/ 	.short	(.L_6 - .L_5)
	.align		4
.L_5:
        /*0010*/ 	.word	index@($__internal_2_$__cuda_sm10x_tcgen05_guardrail_trap_unallocated_columns_being_dealloced)
        /*0014*/ 	.word	0x00000000


	//----- nvinfo : EIATTR_FRAME_SIZE
	.align		4
.L_6:
        /*0018*/ 	.byte	0x04, 0x11
        /*001a*/ 	.short	(.L_8 - .L_7)
	.align		4
.L_7:
        /*001c*/ 	.word	index@($__internal_1_$__cuda_sm10x_tcgen05_guardrail_trap_phase_invalid_during_alloc)
        /*0020*/ 	.word	0x00000000


	//----- nvinfo : EIATTR_FRAME_SIZE
	.align		4
.L_8:
        /*0024*/ 	.byte	0x04, 0x11
        /*0026*/ 	.short	(.L_10 - .L_9)
	.align		4
.L_9:
        /*0028*/ 	.word	index@($__internal_0_$__cuda_sm10x_tcgen05_guardrail_trap_col_being_dealloced_not_returned_by_alloc)
        /*002c*/ 	.word	0x00000000


	//----- nvinfo : EIATTR_FRAME_SIZE
	.align		4
.L_10:
        /*0030*/ 	.byte	0x04, 0x11
        /*0032*/ 	.short	(.L_12 - .L_11)
	.align		4
.L_11:
        /*0034*/ 	.word	index@(gluon_tcgen05)
        /*0038*/ 	.word	0x00000000


	//----- nvinfo : EIATTR_MIN_STACK_SIZE
	.align		4
.L_12:
        /*003c*/ 	.byte	0x04, 0x12
        /*003e*/ 	.short	(.L_14 - .L_13)
	.align		4
.L_13:
        /*0040*/ 	.word	index@(gluon_tcgen05)
        /*0044*/ 	.word	0x00000000
.L_14:


//--------------------- .nv.info.gluon_tcgen05    --------------------------
	.section	.nv.info.gluon_tcgen05,"",@"SHT_CUDA_INFO"
	.sectionflags	@""
	.align	4


	//----- nvinfo : EIATTR_CUDA_API_VERSION
	.align		4
        /*0000*/ 	.byte	0x04, 0x37
        /*0002*/ 	.short	(.L_16 - .L_15)
.L_15:
        /*0004*/ 	.word	0x00000081


	//----- nvinfo : EIATTR_KPARAM_INFO
	.align		4
.L_16:
        /*0008*/ 	.byte	0x04, 0x17
        /*000a*/ 	.short	(.L_18 - .L_17)
.L_17:
        /*000c*/ 	.word	0x00000000
        /*0010*/ 	.short	0x000a
        /*0012*/ 	.short	0x0048
        /*0014*/ 	.byte	0x00, 0xf4, 0x21, 0x00


	//----- nvinfo : EIATTR_KPARAM_INFO
	.align		4
.L_18:
        /*0018*/ 	.byte	0x04, 0x17
        /*001a*/ 	.short	(.L_20 - .L_19)
.L_19:
        /*001c*/ 	.word	0x00000000
        /*0020*/ 	.short	0x0009
        /*0022*/ 	.short	0x0040
        /*0024*/ 	.byte	0x00, 0xf4, 0x21, 0x00


	//----- nvinfo : EIATTR_KPARAM_INFO
	.align		4
.L_20:
        /*0028*/ 	.byte	0x04, 0x17
        /*002a*/ 	.short	(.L_22 - .L_21)
.L_21:
        /*002c*/ 	.word	0x00000000
        /*0030*/ 	.short	0x0008
        /*0032*/ 	.short	0x0038
        /*0034*/ 	.byte	0x00, 0xf0, 0x21, 0x00


	//----- nvinfo : EIATTR_KPARAM_INFO
	.align		4
.L_22:
        /*0038*/ 	.byte	0x04, 0x17
        /*003a*/ 	.short	(.L_24 - .L_23)
.L_23:
        /*003c*/ 	.word	0x00000000
        /*0040*/ 	.short	0x0007
        /*0042*/ 	.short	0x0030
        /*0044*/ 	.byte	0x00, 0xf0, 0x21, 0x00


	//----- nvinfo : EIATTR_KPARAM_INFO
	.align		4
.L_24:
        /*0048*/ 	.byte	0x04, 0x17
        /*004a*/ 	.short	(.L_26 - .L_25)
.L_25:
        /*004c*/ 	.word	0x00000000
        /*0050*/ 	.short	0x0006
        /*0052*/ 	.short	0x0028
        /*0054*/ 	.byte	0x00, 0xf0, 0x21, 0x00


	//----- nvinfo : EIATTR_KPARAM_INFO
	.align		4
.L_26:
        /*0058*/ 	.byte	0x04, 0x17
        /*005a*/ 	.short	(.L_28 - .L_27)
.L_27:
        /*005c*/ 	.word	0x00000000
        /*0060*/ 	.short	0x0005
        /*0062*/ 	.short	0x0020
        /*0064*/ 	.byte	0x00, 0xf0, 0x11, 0x00


	//----- nvinfo : EIATTR_KPARAM_INFO
	.align		4
.L_28:
        /*0068*/ 	.byte	0x04, 0x17
        /*006a*/ 	.short	(.L_30 - .L_29)
.L_29:
        /*006c*/ 	.word	0x00000000
        /*0070*/ 	.short	0x0004
        /*0072*/ 	.short	0x001c
        /*0074*/ 	.byte	0x00, 0xf0, 0x11, 0x00


	//----- nvinfo : EIATTR_KPARAM_INFO
	.align		4
.L_30:
        /*0078*/ 	.byte	0x04, 0x17
        /*007a*/ 	.short	(.L_32 - .L_31)
.L_31:
        /*007c*/ 	.word	0x00000000
        /*0080*/ 	.short	0x0003
        /*0082*/ 	.short	0x0018
        /*0084*/ 	.byte	0x00, 0xf0, 0x11, 0x00


	//----- nvinfo : EIATTR_KPARAM_INFO
	.align		4
.L_32:
        /*0088*/ 	.byte	0x04, 0x17
        /*008a*/ 	.short	(.L_34 - .L_33)
.L_33:
        /*008c*/ 	.word	0x00000000
        /*0090*/ 	.short	0x0002
        /*0092*/ 	.short	0x0010
        /*0094*/ 	.byte	0x00, 0xf4, 0x21, 0x00


	//----- nvinfo : EIATTR_KPARAM_INFO
	.align		4
.L_34:
        /*0098*/ 	.byte	0x04, 0x17
        /*009a*/ 	.short	(.L_36 - .L_35)
.L_35:
        /*009c*/ 	.word	0x00000000
        /*00a0*/ 	.short	0x0001
        /*00a2*/ 	.short	0x0008
        /*00a4*/ 	.byte	0x00, 0xf4, 0x21, 0x00


	//----- nvinfo : EIATTR_KPARAM_INFO
	.align		4
.L_36:
        /*00a8*/ 	.byte	0x04, 0x17
        /*00aa*/ 	.short	(.L_38 - .L_37)
.L_37:
        /*00ac*/ 	.word	0x00000000
        /*00b0*/ 	.short	0x0000
        /*00b2*/ 	.short	0x0000
        /*00b4*/ 	.byte	0x00, 0xf4, 0x21, 0x00


	//----- nvinfo : EIATTR_AT_ENTRY_FRAGMENTS
	.align		4
.L_38:
        /*00b8*/ 	.byte	0x04, 0x4f
        /*00ba*/ 	.short	(.L_40 - .L_39)


	//   ....[0]....
.L_39:
        /*00bc*/ 	.word	0x00000004


	//----- nvinfo : EIATTR_RESERVED_SMEM_USED
	.align		4
.L_40:
        /*00c0*/ 	.byte	0x01, 0x41
	.zero		2


	//----- nvinfo : EIATTR_SPARSE_MMA_MASK
	.align		4
        /*00c4*/ 	.byte	0x03, 0x50
        /*00c6*/ 	.short	0x0000


	//----- nvinfo : EIATTR_TCGEN05_1CTA_USED
	.align		4
        /*00c8*/ 	.byte	0x01, 0x51
	.zero		2


	//----- nvinfo : EIATTR_MAXREG_COUNT
	.align		4
        /*00cc*/ 	.byte	0x03, 0x1b
        /*00ce*/ 	.short	0x00ff


	//----- nvinfo : EIATTR_NUM_BARRIERS
	.align		4
        /*00d0*/ 	.byte	0x02, 0x4c
        /*00d2*/ 	.byte	0x01
	.zero		1


	//----- nvinfo : EIATTR_INT_WARP_WIDE_INSTR_OFFSETS
	.align		4
        /*00d4*/ 	.byte	0x04, 0x31
        /*00d6*/ 	.short	(.L_42 - .L_41)


	//   ....[0]....
.L_41:
        /*00d8*/ 	.word	0x00001770


	//   ....[1]....
        /*00dc*/ 	.word	0x00001790


	//   ....[2]....
        /*00e0*/ 	.word	0x00001820


	//   ....[3]....
        /*00e4*/ 	.word	0x00001a10


	//   ....[4]....
        /*00e8*/ 	.word	0x00001a20


	//   ....[5]....
        /*00ec*/ 	.word	0x00001a70


	//   ....[6]....
        /*00f0*/ 	.word	0x00001a80


	//   ....[7]....
        /*00f4*/ 	.word	0x00001ea0


	//   ....[8]....
        /*00f8*/ 	.word	0x00001eb0


	//   ....[9]....
        /*00fc*/ 	.word	0x00002030


	//   ....[10]....
        /*0100*/ 	.word	0x00002080


	//   ....[11]....
        /*0104*/ 	.word	0x000020b0


	//   ....[12]....
        /*0108*/ 	.word	0x000020e0


	//   ....[13]....
        /*010c*/ 	.word	0x000025a0


	//   ....[14]....
        /*0110*/ 	.word	0x000025b0


	//   ....[15]....
        /*0114*/ 	.word	0x00002ff0


	//   ....[16]....
        /*0118*/ 	.word	0x00003040


	//----- nvinfo : EIATTR_COOP_GROUP_MASK_REGIDS
	.align		4
.L_42:
        /*011c*/ 	.byte	0x04, 0x29
        /*011e*/ 	.short	(.L_44 - .L_43)


	//   ....[0]....
.L_43:
        /*0120*/ 	.word	0xffffffff


	//   ....[1]....
        /*0124*/ 	.word	0xffffffff


	//   ....[2]....
        /*0128*/ 	.word	0xffffffff


	//   ....[3]....
        /*012c*/ 	.word	0xffffffff


	//   ....[4]....
        /*0130*/ 	.word	0xffffffff


	//   ....[5]....
        /*0134*/ 	.word	0xffffffff


	//   ....[6]....
        /*0138*/ 	.word	0xffffffff


	//   ....[7]....
        /*013c*/ 	.word	0xffffffff


	//   ....[8]....
        /*0140*/ 	.word	0xffffffff


	//   ....[9]....
        /*0144*/ 	.word	0xffffffff


	//----- nvinfo : EIATTR_COOP_GROUP_INSTR_OFFSETS
	.align		4
.L_44:
        /*0148*/ 	.byte	0x04, 0x28
        /*014a*/ 	.short	(.L_46 - .L_45)


	//   ....[0]....
.L_45:
        /*014c*/ 	.word	0x00000050


	//   ....[1]....
        /*0150*/ 	.word	0x00000310


	//   ....[2]....
        /*0154*/ 	.word	0x00000500


	//   ....[3]....
        /*0158*/ 	.word	0x000009a0


	//   ....[4]....
        /*015c*/ 	.word	0x00000ae0


	//   ....[5]....
        /*0160*/ 	.word	0x00000fe0


	//   ....[6]....
        /*0164*/ 	.word	0x00001120


	//   ....[7]....
        /*0168*/ 	.word	0x00001610


	//   ....[8]....
        /*016c*/ 	.word	0x00002e80


	//   ....[9]....
        /*0170*/ 	.word	0x000030f0


	//----- nvinfo : EIATTR_VRC_CTA_INIT_COUNT
	.align		4
.L_46:
        /*0174*/ 	.byte	0x02, 0x4a
        /*0176*/ 	.byte	0x80
	.zero		1


	//----- nvinfo : EIATTR_MBARRIER_INSTR_OFFSETS
	.align		4
        /*0178*/ 	.byte	0x04, 0x39
        /*017a*/ 	.short	(.L_48 - .L_47)


	//   ....[0]....
.L_47:
        /*017c*/ 	.word	0x00001840
        /*0180*/ 	.word	0x000000ff
        /*0184*/ 	.word	0x00028000
        /*0188*/ 	.short	0x0100
        /*018a*/ 	.byte	0x0a
	.zero		1


	//   ....[1]....
        /*018c*/ 	.word	0x00001850
        /*0190*/ 	.word	0x000000ff
        /*0194*/ 	.word	0x00028010
        /*0198*/ 	.short	0x0100
        /*019a*/ 	.byte	0x0a
	.zero		1


	//   ....[2]....
        /*019c*/ 	.word	0x00001900
        /*01a0*/ 	.word	0x000000ff
        /*01a4*/ 	.word	0x00028008
        /*01a8*/ 	.short	0x0100
        /*01aa*/ 	.byte	0x0a
	.zero		1


	//   ....[3]....
        /*01ac*/ 	.word	0x00001910
        /*01b0*/ 	.word	0x000000ff
        /*01b4*/ 	.word	0x00028018
        /*01b8*/ 	.short	0x0100
        /*01ba*/ 	.byte	0x0a
	.zero		1


	//   ....[4]....
        /*01bc*/ 	.word	0x00001b10
        /*01c0*/ 	.word	0x000000ff
        /*01c4*/ 	.word	0x00028000
        /*01c8*/ 	.short	0x010a
        /*01ca*/ 	.byte	0x0a
	.zero		1


	//   ....[5]....
        /*01cc*/ 	.word	0x00001f00
        /*01d0*/ 	.word	0x000000ff
        /*01d4*/ 	.word	0x00028010
        /*01d8*/ 	.short	0x010a
        /*01da*/ 	.byte	0x0a
	.zero		1


	//   ....[6]....
        /*01dc*/ 	.word	0x00002160
        /*01e0*/ 	.word	0x000000ff
        /*01e4*/ 	.word	0x00028000
        /*01e8*/ 	.short	0x010a
        /*01ea*/ 	.byte	0x2a
	.zero		1


	//   ....[7]....
        /*01ec*/ 	.word	0x000025f0
        /*01f0*/ 	.word	0x000000ff
        /*01f4*/ 	.word	0x00028010
        /*01f8*/ 	.short	0x010a
        /*01fa*/ 	.byte	0x2a
	.zero		1


	//   ....[8]....
        /*01fc*/ 	.word	0x000026c0
        /*0200*/ 	.word	0x000000ff
        /*0204*/ 	.word	0x00028000
        /*0208*/ 	.short	0x0108
        /*020a*/ 	.byte	0x0a
	.zero		1


	//   ....[9]....
        /*020c*/ 	.word	0x000026d0
        /*0210*/ 	.word	0x000000ff
        /*0214*/ 	.word	0x00028010
        /*0218*/ 	.short	0x0108
        /*021a*/ 	.byte	0x0a
	.zero		1


	//   ....[10]....
        /*021c*/ 	.word	0x00002720
        /*0220*/ 	.word	0x000000ff
        /*0224*/ 	.word	0x00028008
        /*0228*/ 	.short	0x0108
        /*022a*/ 	.byte	0x0a
	.zero		1


	//   ....[11]....
        /*022c*/ 	.word	0x00002730
        /*0230*/ 	.word	0x000000ff
        /*0234*/ 	.word	0x00028018
        /*0238*/ 	.short	0x0108
        /*023a*/ 	.byte	0x0a
	.zero		1


	//   ....[12]....
        /*023c*/ 	.word	0x00003110
        /*0240*/ 	.word	0x000000ff
        /*0244*/ 	.word	0x00028000
        /*0248*/ 	.short	0x010a
        /*024a*/ 	.byte	0x0a
	.zero		1


	//   ....[13]....
        /*024c*/ 	.word	0x00003140
        /*0250*/ 	.word	0x000000ff
        /*0254*/ 	.word	0x00028010
        /*0258*/ 	.short	0x010a
        /*025a*/ 	.byte	0x0a
	.zero		1


	//   ....[14]....
        /*025c*/ 	.word	0x00003170
        /*0260*/ 	.word	0x000000ff
        /*0264*/ 	.word	0x00028000
        /*0268*/ 	.short	0x010a
        /*026a*/ 	.byte	0x2a
	.zero		1


	//   ....[15]....
        /*026c*/ 	.word	0x000031a0
        /*0270*/ 	.word	0x000000ff
        /*0274*/ 	.word	0x00028010
        /*0278*/ 	.short	0x010a
        /*027a*/ 	.byte	0x2a
	.zero		1


	//----- nvinfo : EIATTR_NUM_MBARRIERS
	.align		4
.L_48:
        /*027c*/ 	.byte	0x03, 0x38
        /*027e*/ 	.short	0x0004


	//----- nvinfo : EIATTR_EXIT_INSTR_OFFSETS
	.align		4
        /*0280*/ 	.byte	0x04, 0x1c
        /*0282*/ 	.short	(.L_50 - .L_49)


	//   ....[0]....
.L_49:
        /*0284*/ 	.word	0x00003100


	//----- nvinfo : EIATTR_REQNTID
	.align		4
.L_50:
        /*0288*/ 	.byte	0x04, 0x10
        /*028a*/ 	.short	(.L_52 - .L_51)
.L_51:
        /*028c*/ 	.word	0x00000080
        /*0290*/ 	.word	0x00000001
        /*0294*/ 	.word	0x00000001


	//----- nvinfo : EIATTR_CRS_STACK_SIZE
	.align		4
.L_52:
        /*0298*/ 	.byte	0x04, 0x1e
        /*029a*/ 	.short	(.L_54 - .L_53)
.L_53:
        /*029c*/ 	.word	0x00000000


	//----- nvinfo : EIATTR_CBANK_PARAM_SIZE
	.align		4
.L_54:
        /*02a0*/ 	.byte	0x03, 0x19
        /*02a2*/ 	.short	0x0050


	//----- nvinfo : EIATTR_PARAM_CBANK
	.align		4
        /*02a4*/ 	.byte	0x04, 0x0a
        /*02a6*/ 	.short	(.L_56 - .L_55)
	.align		4
.L_55:
        /*02a8*/ 	.word	index@(.nv.constant0.gluon_tcgen05)
        /*02ac*/ 	.short	0x0380
        /*02ae*/ 	.short	0x0050


	//----- nvinfo : EIATTR_SW_WAR
	.align		4
.L_56:
        /*02b0*/ 	.byte	0x04, 0x36
        /*02b2*/ 	.short	(.L_58 - .L_57)
.L_57:
        /*02b4*/ 	.word	0x00000008
.L_58:


//--------------------- .nv.compat                --------------------------
	.section	.nv.compat,"",@"SHT_CUDA_COMPAT_INFO"
	.align	4
        /*0000*/ 	.byte	0x02, 0x02, 0x02, 0x00, 0x02, 0x05, 0x05, 0x00, 0x02, 0x03, 0x03, 0x00, 0x02, 0x06, 0x01, 0x00


//--------------------- .nv.callgraph             --------------------------
	.section	.nv.callgraph,"",@"SHT_CUDA_CALLGRAPH"
	.align	4
	.sectionentsize	8
	.align		4
        /*0000*/ 	.word	0x00000000
	.align		4
        /*0004*/ 	.word	0xffffffff
	.align		4
        /*0008*/ 	.word	0x00000000
	.align		4
        /*000c*/ 	.word	0xfffffffe
	.align		4
        /*0010*/ 	.word	0x00000000
	.align		4
        /*0014*/ 	.word	0xfffffffd
	.align		4
        /*0018*/ 	.word	0x00000000
	.align		4
        /*001c*/ 	.word	0xfffffffc


//--------------------- .text.gluon_tcgen05       --------------------------
	.section	.text.gluon_tcgen05,"ax",@progbits
	.align	128
        .global         gluon_tcgen05
        .type           gluon_tcgen05,@function
        .size           gluon_tcgen05,(.L_x_77 - gluon_tcgen05)
        .other          gluon_tcgen05,@"STO_CUDA_ENTRY STV_DEFAULT"
gluon_tcgen05:
.text.gluon_tcgen05:
[----:B------:R-:W1:Y:S01]  /*0000*/  LDC R1, c[0x0][0x37c] ;  /* 0x0000df00ff017b82 */ /* 0x000e620000000800 */
[----:B------:R-:W2:Y:S02]  /*0010*/  S2R R0, SR_TID.X ;  /* 0x0000000000007919 */ /* 0x000ea40000002100 */
[----:B--2---:R-:W-:-:S13]  /*0020*/  ISETP.GE.U32.AND P2, PT, R0, 0x20, PT ;  /* 0x000000200000780c */ /* 0x004fda0003f46070 */
[----:B------:R-:W-:Y:S05]  /*0030*/  @P2 BRA `(.L_x_0) ;  /* 0x0000000000b82947 */ /* 0x000fea0003800000 */
[----:B------:R-:W2:Y:S01]  /*0040*/  S2UR UR6, SR_CgaCtaId ;  /* 0x00000000000679c3 */ /* 0x000ea20000008800 */
[----:B------:R-:W-:Y:S01]  /*0050*/  NOP ;  /* 0x0000000000007918 */ /* 0x000fe20000000000 */
[----:B------:R-:W-:Y:S02]  /*0060*/  UMOV UR4, 0x40 ;  /* 0x0000004000047882 */ /* 0x000fe40000000000 */
[----:B--2---:R-:W-:-:S09]  /*0070*/  ULEA UR4, UR6, UR4, 0x18 ;  /* 0x0000000406047291 */ /* 0x004fd2000f8ec0ff */
[----:B------:R-:W2:Y:S01]  /*0080*/  LDS.U8 R2, [UR4] ;  /* 0x00000004ff027984 */ /* 0x000ea20008000000 */
[----:B------:R-:W-:Y:S02]  /*0090*/  UMOV UR4, 0x400 ;  /* 0x0000040000047882 */ /* 0x000fe40000000000 */
[----:B------:R-:W-:Y:S01]  /*00a0*/  ULEA UR4, UR6, UR4, 0x18 ;  /* 0x0000000406047291 */ /* 0x000fe2000f8ec0ff */
[----:B--2---:R-:W-:-:S13]  /*00b0*/  ISETP.NE.AND P0, PT, R2, RZ, PT ;  /* 0x000000ff0200720c */ /* 0x004fda0003f05270 */
[----:B------:R-:W-:Y:S05]  /*00c0*/  @P0 BRA `(.L_x_1) ;  /* 0x00000000007c0947 */ /* 0x000fea0003800000 */
[----:B------:R-:W-:-:S13]  /*00d0*/  ELECT P0, URZ, PT ;  /* 0x0000000000ff782f */ /* 0x000fda0003800000 */
[----:B------:R-:W-:Y:S05]  /*00e0*/  @!P0 BRA `(.L_x_2) ;  /* 0x0000000000848947 */ /* 0x000fea0003800000 */
[----:B------:R-:W-:Y:S01]  /*00f0*/  UMOV UR5, 0x8 ;  /* 0x0000000800057882 */ /* 0x000fe20000000000 */
[----:B------:R-:W-:Y:S02]  /*0100*/  IMAD.MOV.U32 R5, RZ, RZ, 0x1 ;  /* 0x00000001ff057424 */ /* 0x000fe400078e00ff */
[----:B------:R-:W-:Y:S02]  /*0110*/  IMAD.MOV.U32 R3, RZ, RZ, 0xff ;  /* 0x000000ffff037424 */ /* 0x000fe400078e00ff */
[----:B------:R-:W-:Y:S04]  /*0120*/  DEPBAR.LE SB2, 0x36 ;  /* 0x0000ad800000791a */ /* 0x000fe80000000000 */
[----:B------:R-:W2:Y:S02]  /*0130*/  UTCATOMSWS.FIND_AND_SET.ALIGN UP0, UR5, UR5 ;  /* 0x00000005000575e3 */ /* 0x000ea40008000800 */
[----:B--2---:R-:W-:-:S04]  /*0140*/  PLOP3.LUT P0, PT, PT, PT, UP0, 0x80, 0x8 ;  /* 0x000000000008781c */ /* 0x004fc80003f0f008 */
[----:B------:R-:W-:-:S04]  /*0150*/  SEL R2, RZ, 0xffffffff, !P0 ;  /* 0xffffffffff027807 */ /* 0x000fc80004000000 */
[----:B------:R-:W-:Y:S01]  /*0160*/  ISETP.NE.AND P0, PT, R2, RZ, PT ;  /* 0x000000ff0200720c */ /* 0x000fe20003f05270 */
[----:B------:R-:W-:-:S12]  /*0170*/  IMAD.U32 R2, RZ, RZ, UR5 ;  /* 0x00000005ff027e24 */ /* 0x000fd8000f8e00ff */
[----:B------:R-:W-:Y:S05]  /*0180*/  @P0 BRA `(.L_x_3) ;  /* 0x0000000000240947 */ /* 0x000fea0003800000 */
.L_x_4:
[----:B------:R-:W-:Y:S05]  /*0190*/  NANOSLEEP 0x64 ;  /* 0x000000640000795d */ /* 0x000fea0003800000 */
[----:B------:R-:W-:-:S05]  /*01a0*/  UMOV UR5, 0x8 ;  /* 0x0000000800057882 */ /* 0x000fca0000000000 */
[----:B------:R-:W-:Y:S04]  /*01b0*/  DEPBAR.LE SB2, 0x36 ;  /* 0x0000ad800000791a */ /* 0x000fe80000000000 */
[----:B------:R-:W2:Y:S02]  /*01c0*/  UTCATOMSWS.FIND_AND_SET.ALIGN UP0, UR5, UR5 ;  /* 0x00000005000575e3 */ /* 0x000ea40008000800 */
[----:B--2---:R-:W-:-:S04]  /*01d0*/  PLOP3.LUT P0, PT, PT, PT, UP0, 0x80, 0x8 ;  /* 0x000000000008781c */ /* 0x004fc80003f0f008 */
[----:B------:R-:W-:-:S04]  /*01e0*/  SEL R2, RZ, 0xffffffff, !P0 ;  /* 0xffffffffff027807 */ /* 0x000fc80004000000 */
[----:B------:R-:W-:Y:S01]  /*01f0*/  ISETP.NE.AND P0, PT, R2, RZ, PT ;  /* 0x000000ff0200720c */ /* 0x000fe20003f05270 */
[----:B------:R-:W-:-:S12]  /*0200*/  IMAD.U32 R2, RZ, RZ, UR5 ;  /* 0x00000005ff027e24 */ /* 0x000fd8000f8e00ff */
[----:B------:R-:W-:Y:S05]  /*0210*/  @!P0 BRA `(.L_x_4) ;  /* 0xfffffffc00dc8947 */ /* 0x000fea000383ffff */
.L_x_3:
[C---:B------:R-:W-:Y:S01]  /*0220*/  VIADD R4, R2.reuse, 0x10 ;  /* 0x0000001002047836 */ /* 0x040fe20000000000 */
[----:B------:R-:W-:Y:S01]  /*0230*/  UMOV UR5, 0x50 ;  /* 0x0000005000057882 */ /* 0x000fe20000000000 */
[----:B------:R-:W-:Y:S01]  /*0240*/  SHF.L.U32 R3, R3, R2, RZ ;  /* 0x0000000203037219 */ /* 0x000fe200000006ff */
[----:B------:R-:W-:Y:S01]  /*0250*/  ULEA UR5, UR6, UR5, 0x18 ;  /* 0x0000000506057291 */ /* 0x000fe2000f8ec0ff */
[----:B------:R-:W-:Y:S01]  /*0260*/  IMAD.SHL.U32 R2, R2, 0x20, RZ ;  /* 0x0000002002027824 */ /* 0x000fe200078e00ff */
[----:B------:R-:W-:-:S04]  /*0270*/  SHF.L.U32 R4, R5, R4, RZ ;  /* 0x0000000405047219 */ /* 0x000fc800000006ff */
[----:B------:R-:W-:-:S05]  /*0280*/  LOP3.LUT R3, R4, R3, RZ, 0xfc, !PT ;  /* 0x0000000304037212 */ /* 0x000fca00078efcff */
[----:B------:R2:W-:Y:S04]  /*0290*/  ATOMS.OR RZ, [UR5], R3 ;  /* 0x00000003ffff798c */ /* 0x0005e8000b000005 */
[----:B------:R2:W-:Y:S01]  /*02a0*/  STS [UR4], R2 ;  /* 0x00000002ff007988 */ /* 0x0005e20008000804 */
[----:B------:R-:W-:Y:S05]  /*02b0*/  BRA `(.L_x_2) ;  /* 0x0000000000107947 */ /* 0x000fea0003800000 */
.L_x_1:
[----:B------:R-:W-:Y:S01]  /*02c0*/  IMAD.MOV.U32 R3, RZ, RZ, -0x1 ;  /* 0xffffffffff037424 */ /* 0x000fe200078e00ff */
[----:B------:R-:W-:-:S04]  /*02d0*/  MOV R2, 0x300 ;  /* 0x0000030000027802 */ /* 0x000fc80000000f00 */
[----:B------:R2:W-:Y:S03]  /*02e0*/  STS [UR4], R3 ;  /* 0x00000003ff007988 */ /* 0x0005e60008000804 */
[----:B-12---:R-:W-:Y:S05]  /*02f0*/  CALL.REL.NOINC `($__internal_1_$__cuda_sm10x_tcgen05_guardrail_trap_phase_invalid_during_alloc) ;  /* 0x0000002c00c07944 */ /* 0x006fea0003c00000 */
.L_x_2:
[----:B------:R-:W-:Y:S05]  /*0300*/  WARPSYNC.ALL ;  /* 0x0000000000007948 */ /* 0x000fea0003800000 */
[----:B------:R-:W-:Y:S01]  /*0310*/  NOP ;  /* 0x0000000000007918 */ /* 0x000fe20000000000 */
.L_x_0:
[----:B------:R-:W3:Y:S08]  /*0320*/  S2UR UR4, SR_CgaCtaId ;  /* 0x00000000000479c3 */ /* 0x000ef00000008800 */
[----:B------:R-:W-:Y:S01]  /*0330*/  BAR.SYNC.DEFER_BLOCKING 0x0 ;  /* 0x0000000000007b1d */ /* 0x000fe20000010000 */
[----:B------:R-:W-:-:S05]  /*0340*/  LOP3.LUT R10, R0, 0x7f, RZ, 0xc0, !PT ;  /* 0x0000007f000a7812 */ /* 0x000fca00078ec0ff */
[----:B------:R-:W-:Y:S02]  /*0350*/  UMOV UR10, 0x400 ;  /* 0x00000400000a7882 */ /* 0x000fe40000000000 */
[----:B------:R-:W4:Y:S08]  /*0360*/  LDC R4, c[0x0][0x398] ;  /* 0x0000e600ff047b82 */ /* 0x000f300000000800 */
[----:B------:R-:W5:Y:S01]  /*0370*/  LDC R13, c[0x0][0x3a0] ;  /* 0x0000e800ff0d7b82 */ /* 0x000f620000000800 */
[----:B---3--:R-:W-:-:S07]  /*0380*/  ULEA UR10, UR4, UR10, 0x18 ;  /* 0x0000000a040a7291 */ /* 0x008fce000f8ec0ff */
[----:B------:R-:W3:Y:S02]  /*0390*/  S2UR UR7, SR_CTAID.Y ;  /* 0x00000000000779c3 */ /* 0x000ee40000002600 */
[----:B--2---:R-:W2:Y:S06]  /*03a0*/  LDS R3, [UR10] ;  /* 0x0000000aff037984 */ /* 0x004eac0008000800 */
[----:B------:R-:W-:Y:S06]  /*03b0*/  BAR.SYNC.DEFER_BLOCKING 0x0 ;  /* 0x0000000000007b1d */ /* 0x000fec0000010000 */
[----:B------:R-:W-:Y:S05]  /*03c0*/  @P2 BRA `(.L_x_5) ;  /* 0x0000000000182947 */ /* 0x000fea0003800000 */
[----:B------:R-:W-:Y:S01]  /*03d0*/  ELECT P0, URZ, PT ;  /* 0x0000000000ff782f */ /* 0x000fe20003800000 */
[----:B------:R-:W-:Y:S01]  /*03e0*/  IMAD.MOV.U32 R2, RZ, RZ, 0x1 ;  /* 0x00000001ff027424 */ /* 0x000fe200078e00ff */
[----:B------:R-:W-:Y:S01]  /*03f0*/  UMOV UR5, 0x40 ;  /* 0x0000004000057882 */ /* 0x000fe20000000000 */
[----:B------:R-:W-:Y:S01]  /*0400*/  UVIRTCOUNT.DEALLOC.SMPOOL 0x80 ;  /* 0x000000800000784c */ /* 0x000fe20000000000 */
[----:B------:R-:W-:-:S09]  /*0410*/  ULEA UR5, UR4, UR5, 0x18 ;  /* 0x0000000504057291 */ /* 0x000fd2000f8ec0ff */
[----:B------:R5:W-:Y:S03]  /*0420*/  @P0 STS.U8 [UR5], R2 ;  /* 0x00000002ff000988 */ /* 0x000be60008000005 */
.L_x_5:
[----:B------:R-:W5:Y:S01]  /*0430*/  S2UR UR4, SR_CTAID.Z ;  /* 0x00000000000479c3 */ /* 0x000f620000002700 */
[----:B------:R-:W4:Y:S01]  /*0440*/  LDCU UR5, c[0x0][0x370] ;  /* 0x00006e00ff0577ac */ /* 0x000f220008000800 */
[----:B------:R-:W-:Y:S01]  /*0450*/  ISETP.GE.U32.AND P0, PT, R10, 0x20, PT ;  /* 0x000000200a00780c */ /* 0x000fe20003f06070 */
[----:B----4-:R-:W-:Y:S01]  /*0460*/  VIADD R4, R4, 0xffffffff ;  /* 0xffffffff04047836 */ /* 0x010fe20000000000 */
[C---:B------:R-:W-:Y:S01]  /*0470*/  ISETP.NE.U32.AND P3, PT, R10.reuse, RZ, PT ;  /* 0x000000ff0a00720c */ /* 0x040fe20003f65070 */
[----:B------:R-:W5:Y:S01]  /*0480*/  LDCU UR6, c[0x0][0x374] ;  /* 0x00006e80ff0677ac */ /* 0x000f620008000800 */
[----:B------:R-:W-:Y:S01]  /*0490*/  LEA R11, R10, UR10, 0x2 ;  /* 0x0000000a0a0b7c11 */ /* 0x000fe2000f8e10ff */
[----:B-----5:R-:W-:Y:S01]  /*04a0*/  VIADD R12, R13, 0xffffffff ;  /* 0xffffffff0d0c7836 */ /* 0x020fe20000000000 */
[----:B------:R-:W4:Y:S01]  /*04b0*/  S2UR UR15, SR_CTAID.X ;  /* 0x00000000000f79c3 */ /* 0x000f220000002500 */
[----:B------:R-:W5:Y:S01]  /*04c0*/  LDCU.64 UR12, c[0x0][0x3c0] ;  /* 0x00007800ff0c77ac */ /* 0x000f620008000a00 */
[----:B--2---:R-:W-:Y:S01]  /*04d0*/  R2UR UR11, R3 ;  /* 0x00000000030b72ca */ /* 0x004fe200000e0000 */
[----:B------:R-:W-:Y:S04]  /*04e0*/  BSSY.RECONVERGENT B0, `(.L_x_6) ;  /* 0x0000011000007945 */ /* 0x000fe80003800200 */
[----:B------:R2:W-:Y:S01]  /*04f0*/  @!P0 STS [R11], RZ ;  /* 0x000000ff0b008388 */ /* 0x0005e20000000800 */
[----:B------:R-:W-:-:S03]  /*0500*/  NOP ;  /* 0x0000000000007918 */ /* 0x000fc60000000000 */
[----:B------:R2:W-:Y:S01]  /*0510*/  @!P3 STS [UR10+0x24], R4 ;  /* 0x00002404ff00b988 */ /* 0x0005e2000800080a */
[----:B---3--:R-:W-:-:S03]  /*0520*/  UIMAD UR4, UR4, UR6, UR7 ;  /* 0x00000006040472a4 */ /* 0x008fc6000f8e0207 */
[----:B------:R2:W-:Y:S01]  /*0530*/  @!P3 STS [UR10+0x20], R12 ;  /* 0x0000200cff00b988 */ /* 0x0005e2000800080a */
[----:B----4-:R-:W-:-:S04]  /*0540*/  UIMAD UR4, UR4, UR5, UR15 ;  /* 0x00000005040472a4 */ /* 0x010fc8000f8e020f */
[----:B------:R-:W-:-:S04]  /*0550*/  UIMAD UR4, UR4, 0x180, URZ ;  /* 0x00000180040478a4 */ /* 0x000fc8000f8e02ff */
[----:B-----5:R-:W-:-:S04]  /*0560*/  UIADD3 UR8, UP0, UPT, UR4, UR12, URZ ;  /* 0x0000000c04087290 */ /* 0x020fc8000ff1e0ff */
[----:B------:R-:W-:Y:S01]  /*0570*/  ULEA.HI.X.SX32 UR9, UR4, UR13, 0x1, UP0 ;  /* 0x0000000d04097291 */ /* 0x000fe200080f0eff */
[----:B--2---:R-:W-:Y:S11]  /*0580*/  @P3 BRA `(.L_x_7) ;  /* 0x0000000000183947 */ /* 0x004ff60003800000 */
[----:B------:R-:W2:Y:S01]  /*0590*/  LDS R2, [UR10+0x8] ;  /* 0x0000080aff027984 */ /* 0x000ea20008000800 */
[----:B------:R-:W3:Y:S01]  /*05a0*/  LDC.64 R6, c[0x0][0x380] ;  /* 0x0000e000ff067b82 */ /* 0x000ee20000000a00 */
[----:B------:R-:W-:Y:S02]  /*05b0*/  IMAD.MOV.U32 R3, RZ, RZ, 0x70 ;  /* 0x00000070ff037424 */ /* 0x000fe400078e00ff */
[----:B---3--:R3:W-:Y:S03]  /*05c0*/  STS.64 [UR10], R6 ;  /* 0x00000006ff007988 */ /* 0x0087e60008000a0a */
[----:B--2---:R-:W-:-:S05]  /*05d0*/  LOP3.LUT R2, R2, 0x10, R3, 0xd8, !PT ;  /* 0x0000001002027812 */ /* 0x004fca00078ed803 */
[----:B------:R3:W-:Y:S02]  /*05e0*/  STS [UR10+0x8], R2 ;  /* 0x00000802ff007988 */ /* 0x0007e4000800080a */
.L_x_7:
[----:B------:R-:W-:Y:S05]  /*05f0*/  BSYNC.RECONVERGENT B0 ;  /* 0x0000000000007941 */ /* 0x000fea0003800200 */
.L_x_6:
[----:B------:R-:W-:Y:S04]  /*0600*/  BSSY.RECONVERGENT B0, `(.L_x_8) ;  /* 0x000000a000007945 */ /* 0x000fe80003800200 */
[----:B------:R-:W-:Y:S05]  /*0610*/  @P3 BRA `(.L_x_9) ;  /* 0x0000000000203947 */ /* 0x000fea0003800000 */
[----:B---3--:R-:W2:Y:S01]  /*0620*/  LDS R2, [UR10+0x34] ;  /* 0x0000340aff027984 */ /* 0x008ea20008000800 */
[----:B------:R-:W-:Y:S02]  /*0630*/  IMAD.MOV.U32 R3, RZ, RZ, 0x3f000000 ;  /* 0x3f000000ff037424 */ /* 0x000fe400078e00ff */
[----:B------:R-:W-:Y:S01]  /*0640*/  @!P3 IMAD.MOV.U32 R5, RZ, RZ, 0x3f ;  /* 0x0000003fff05b424 */ /* 0x000fe200078e00ff */
[----:B------:R-:W3:Y:S02]  /*0650*/  @!P3 LDS R6, [UR10+0x38] ;  /* 0x0000380aff06b984 */ /* 0x000ee40008000800 */
[----:B--2---:R-:W-:Y:S02]  /*0660*/  LOP3.LUT R2, R2, 0xff000000, R3, 0xb8, !PT ;  /* 0xff00000002027812 */ /* 0x004fe400078eb803 */
[----:B---3--:R-:W-:-:S03]  /*0670*/  @!P3 LOP3.LUT R3, R6, 0xff, R5, 0xb8, !PT ;  /* 0x000000ff0603b812 */ /* 0x008fc600078eb805 */
[----:B------:R2:W-:Y:S04]  /*0680*/  STS [UR10+0x34], R2 ;  /* 0x00003402ff007988 */ /* 0x0005e8000800080a */
[----:B------:R2:W-:Y:S02]  /*0690*/  @!P3 STS [UR10+0x38], R3 ;  /* 0x00003803ff00b988 */ /* 0x0005e4000800080a */
.L_x_9:
[----:B------:R-:W-:Y:S05]  /*06a0*/  BSYNC.RECONVERGENT B0 ;  /* 0x0000000000007941 */ /* 0x000fea0003800200 */
.L_x_8:
[----:B------:R-:W-:Y:S04]  /*06b0*/  BSSY.RECONVERGENT B0, `(.L_x_10) ;  /* 0x000000e000007945 */ /* 0x000fe80003800200 */
[----:B------:R-:W-:Y:S05]  /*06c0*/  @P3 BRA `(.L_x_11) ;  /* 0x0000000000303947 */ /* 0x000fea0003800000 */
[----:B--2---:R-:W2:Y:S01]  /*06d0*/  LDS R3, [UR10+0x34] ;  /* 0x0000340aff037984 */ /* 0x004ea20008000800 */
[----:B------:R-:W4:Y:S03]  /*06e0*/  LDC.64 R8, c[0x0][0x3a8] ;  /* 0x0000ea00ff087b82 */ /* 0x000f260000000a00 */
[----:B---3--:R-:W3:Y:S01]  /*06f0*/  LDS R2, [UR10+0x1c] ;  /* 0x00001c0aff027984 */ /* 0x008ee20008000800 */
[C---:B----4-:R-:W-:Y:S01]  /*0700*/  SHF.L.U64.HI R6, R8.reuse, 0x1, R9 ;  /* 0x0000000108067819 */ /* 0x050fe20000010209 */
[----:B------:R-:W-:-:S03]  /*0710*/  IMAD.SHL.U32 R5, R8, 0x2, RZ ;  /* 0x0000000208057824 */ /* 0x000fc600078e00ff */
[--C-:B------:R-:W-:Y:S02]  /*0720*/  SHF.R.U32.HI R7, RZ, 0x4, R6.reuse ;  /* 0x00000004ff077819 */ /* 0x100fe40000011606 */
[----:B------:R-:W-:-:S05]  /*0730*/  SHF.R.U64 R5, R5, 0x4, R6 ;  /* 0x0000000405057819 */ /* 0x000fca0000001206 */
[----:B------:R4:W-:Y:S01]  /*0740*/  STS [UR10+0xc], R5 ;  /* 0x00000c05ff007988 */ /* 0x0009e2000800080a */
[----:B--2---:R-:W-:Y:S02]  /*0750*/  LOP3.LUT R3, R3, 0x7, RZ, 0xb8, !PT ;  /* 0x0000000703037812 */ /* 0x004fe400078eb8ff */
[----:B---3--:R-:W-:-:S03]  /*0760*/  LOP3.LUT R2, R2, 0xf, R7, 0xb8, !PT ;  /* 0x0000000f02027812 */ /* 0x008fc600078eb807 */
[----:B------:R4:W-:Y:S04]  /*0770*/  STS [UR10+0x34], R3 ;  /* 0x00003403ff007988 */ /* 0x0009e8000800080a */
[----:B------:R4:W-:Y:S02]  /*0780*/  STS [UR10+0x1c], R2 ;  /* 0x00001c02ff007988 */ /* 0x0009e4000800080a */
.L_x_11:
[----:B------:R-:W-:Y:S05]  /*0790*/  BSYNC.RECONVERGENT B0 ;  /* 0x0000000000007941 */ /* 0x000fea0003800200 */
.L_x_10:
[----:B------:R-:W-:Y:S04]  /*07a0*/  BSSY.RECONVERGENT B1, `(.L_x_12) ;  /* 0x000001a000017945 */ /* 0x000fe80003800200 */
[----:B------:R-:W-:Y:S04]  /*07b0*/  BSSY.RELIABLE B0, `(.L_x_13) ;  /* 0x0000015000007945 */ /* 0x000fe80003800100 */
[----:B------:R-:W-:Y:S05]  /*07c0*/  @P3 BRA `(.L_x_14) ;  /* 0x0000000000203947 */ /* 0x000fea0003800000 */
[----:B--234-:R-:W2:Y:S02]  /*07d0*/  LDS R2, [UR10+0x34] ;  /* 0x0000340aff027984 */ /* 0x01cea40008000800 */
[----:B--2---:R-:W-:-:S05]  /*07e0*/  LOP3.LUT R2, R2, 0x38, RZ, 0xb8, !PT ;  /* 0x0000003802027812 */ /* 0x004fca00078eb8ff */
[----:B------:R2:W-:Y:S01]  /*07f0*/  STS [UR10+0x34], R2 ;  /* 0x00003402ff007988 */ /* 0x0005e2000800080a */
[----:B------:R-:W-:Y:S05]  /*0800*/  @P3 BRA `(.L_x_15) ;  /* 0x0000000000203947 */ /* 0x000fea0003800000 */
[----:B--2---:R-:W2:Y:S01]  /*0810*/  LDS R2, [UR10+0x8] ;  /* 0x0000080aff027984 */ /* 0x004ea20008000800 */
[----:B------:R-:W-:-:S05]  /*0820*/  IMAD.MOV.U32 R3, RZ, RZ, 0x780 ;  /* 0x00000780ff037424 */ /* 0x000fca00078e00ff */
[----:B--2---:R-:W-:-:S05]  /*0830*/  LOP3.LUT R2, R2, 0x500, R3, 0xd8, !PT ;  /* 0x0000050002027812 */ /* 0x004fca00078ed803 */
[----:B------:R5:W-:Y:S02]  /*0840*/  STS [UR10+0x8], R2 ;  /* 0x00000802ff007988 */ /* 0x000be4000800080a */
.L_x_14:
[----:B------:R-:W-:Y:S05]  /*0850*/  @P3 BRA `(.L_x_16) ;  /* 0x0000000000283947 */ /* 0x000fea0003800000 */
[----:B--2345:R-:W2:Y:S02]  /*0860*/  LDS R2, [UR10+0x8] ;  /* 0x0000080aff027984 */ /* 0x03cea40008000800 */
[----:B--2---:R-:W-:-:S05]  /*0870*/  LOP3.LUT R2, R2, 0x1800, RZ, 0xb8, !PT ;  /* 0x0000180002027812 */ /* 0x004fca00078eb8ff */
[----:B------:R3:W-:Y:S02]  /*0880*/  STS [UR10+0x8], R2 ;  /* 0x00000802ff007988 */ /* 0x0007e4000800080a */
.L_x_15:
[----:B------:R-:W-:Y:S05]  /*0890*/  @P3 BREAK.RELIABLE B0 ;  /* 0x0000000000003942 */ /* 0x000fea0003800100 */
[----:B------:R-:W-:Y:S05]  /*08a0*/  @P3 BRA `(.L_x_17) ;  /* 0x0000000000243947 */ /* 0x000fea0003800000 */
[----:B------:R-:W4:Y:S01]  /*08b0*/  LDS R3, [UR10+0x8] ;  /* 0x0000080aff037984 */ /* 0x000f220008000800 */
[----:B--23--:R-:W-:-:S05]  /*08c0*/  IMAD.MOV.U32 R2, RZ, RZ, 0x6000 ;  /* 0x00006000ff027424 */ /* 0x00cfca00078e00ff */
[----:B----4-:R-:W-:-:S04]  /*08d0*/  LOP3.LUT R2, R3, 0x6000, R2, 0xd8, !PT ;  /* 0x0000600003027812 */ /* 0x010fc800078ed802 */
[----:B------:R-:W-:-:S05]  /*08e0*/  LOP3.LUT R2, R2, 0x400000, RZ, 0xb8, !PT ;  /* 0x0040000002027812 */ /* 0x000fca00078eb8ff */
[----:B------:R2:W-:Y:S02]  /*08f0*/  STS [UR10+0x8], R2 ;  /* 0x00000802ff007988 */ /* 0x0005e4000800080a */
.L_x_16:
[----:B------:R-:W-:Y:S05]  /*0900*/  BSYNC.RELIABLE B0 ;  /* 0x0000000000007941 */ /* 0x000fea0003800100 */
.L_x_13:
[----:B--2345:R-:W2:Y:S02]  /*0910*/  @!P3 LDS R2, [UR10+0x8] ;  /* 0x0000080aff02b984 */ /* 0x03cea40008000800 */
[----:B--2---:R-:W-:-:S05]  /*0920*/  @!P3 LOP3.LUT R2, R2, 0x8000, RZ, 0xb8, !PT ;  /* 0x000080000202b812 */ /* 0x004fca00078eb8ff */
[----:B------:R4:W-:Y:S02]  /*0930*/  @!P3 STS [UR10+0x8], R2 ;  /* 0x00000802ff00b988 */ /* 0x0009e4000800080a */
.L_x_17:
[----:B------:R-:W-:Y:S05]  /*0940*/  BSYNC.RECONVERGENT B1 ;  /* 0x0000000000017941 */ /* 0x000fea0003800200 */
.L_x_12:
[----:B------:R-:W-:Y:S05]  /*0950*/  WARPSYNC.ALL ;  /* 0x0000000000007948 */ /* 0x000fea0003800000 */
[----:B------:R-:W-:Y:S01]  /*0960*/  NOP ;  /* 0x0000000000007918 */ /* 0x000fe20000000000 */
[----:B------:R-:W-:Y:S05]  /*0970*/  @P0 BRA `(.L_x_18) ;  /* 0x0000000000300947 */ /* 0x000fea0003800000 */
[----:B--234-:R-:W2:Y:S01]  /*0980*/  S2R R2, SR_LANEID ;  /* 0x0000000000027919 */ /* 0x01cea20000000000 */
[----:B------:R-:W-:Y:S05]  /*0990*/  WARPSYNC.ALL ;  /* 0x0000000000007948 */ /* 0x000fea0003800000 */
[----:B------:R-:W-:Y:S01]  /*09a0*/  NOP ;  /* 0x0000000000007918 */ /* 0x000fe20000000000 */
[----:B--2---:R-:W-:-:S05]  /*09b0*/  IMAD.SHL.U32 R5, R2, 0x4, RZ ;  /* 0x0000000402057824 */ /* 0x004fca00078e00ff */
[----:B------:R-:W2:Y:S01]  /*09c0*/  LDS R7, [R5+UR10] ;  /* 0x0000000a05077984 */ /* 0x000ea20008000800 */
[----:B------:R-:W-:-:S05]  /*09d0*/  IADD3 R2, P1, PT, R5, UR8, RZ ;  /* 0x0000000805027c10 */ /* 0x000fca000ff3e0ff */
[----:B------:R-:W-:-:S05]  /*09e0*/  IMAD.X R3, RZ, RZ, UR9, P1 ;  /* 0x00000009ff037e24 */ /* 0x000fca00088e06ff */
[----:B--2---:R5:W2:Y:S01]  /*09f0*/  ATOMG.E.EXCH.STRONG.GPU PT, RZ, [R2], R7 ;  /* 0x0000000702ff73a8 */ /* 0x004aa200041ee100 */
[----:B------:R-:W-:-:S04]  /*0a00*/  DEPBAR {5,4,3,2,1,0} ;  /* 0x0000003f0000791a */ /* 0x000fc80000000000 */
[----:B------:R-:W3:Y:S02]  /*0a10*/  CCTL.E.C.LDCU.IV.DEEP [UR8] ;  /* 0x0000000008007540 */ /* 0x000ee40009c08000 */
[----:B---3--:R5:W-:Y:S01]  /*0a20*/  UTMACCTL.IV [UR8] ;  /* 0x00000000080079b9 */ /* 0x008be20008000000 */
[----:B------:R-:W-:Y:S01]  /*0a30*/  NOP ;  /* 0x0000000000007918 */ /* 0x000fe20000000000 */
.L_x_18:
[----:B------:R-:W-:Y:S05]  /*0a40*/  @P0 BRA `(.L_x_19) ;  /* 0x00000000000c0947 */ /* 0x000fea0003800000 */
[----:B------:R0:W-:Y:S01]  /*0a50*/  UTMACMDFLUSH ;  /* 0x00000000000079b7 */ /* 0x0001e20000000000 */
[----:B------:R-:W-:Y:S05]  /*0a60*/  @P0 BRA `(.L_x_19) ;  /* 0x0000000000040947 */ /* 0x000fea0003800000 */
[----:B------:R-:W-:-:S04]  /*0a70*/  DEPBAR.LE SB0, 0x0 ;  /* 0x000080000000791a */ /* 0x000fc80000000000 */
.L_x_19:
[----:B------:R-:W-:Y:S05]  /*0a80*/  WARPSYNC.ALL ;  /* 0x0000000000007948 */ /* 0x000fea0003800000 */
[----:B------:R-:W-:Y:S01]  /*0a90*/  NOP ;  /* 0x0000000000007918 */ /* 0x000fe20000000000 */
[----:B--2---:R-:W-:Y:S06]  /*0aa0*/  BAR.SYNC.DEFER_BLOCKING 0x0 ;  /* 0x0000000000007b1d */ /* 0x004fec0000010000 */
[----:B------:R-:W-:Y:S02]  /*0ab0*/  BSSY.RECONVERGENT B1, `(.L_x_20) ;  /* 0x000000b000017945 */ /* 0x000fe40003800200 */
[----:B------:R-:W-:Y:S06]  /*0ac0*/  BAR.SYNC.DEFER_BLOCKING 0x0 ;  /* 0x0000000000007b1d */ /* 0x000fec0000010000 */
[----:B------:R2:W-:Y:S01]  /*0ad0*/  @!P0 STS [R11], RZ ;  /* 0x000000ff0b008388 */ /* 0x0005e20000000800 */
[----:B------:R-:W-:Y:S01]  /*0ae0*/  NOP ;  /* 0x0000000000007918 */ /* 0x000fe20000000000 */
[----:B------:R-:W-:Y:S05]  /*0af0*/  @P3 BRA `(.L_x_21) ;  /* 0x0000000000183947 */ /* 0x000fea0003800000 */
[----:B---345:R-:W3:Y:S01]  /*0b00*/  LDS R2, [UR10+0x8] ;  /* 0x0000080aff027984 */ /* 0x038ee20008000800 */
[----:B------:R-:W4:Y:S01]  /*0b10*/  LDC.64 R6, c[0x0][0x388] ;  /* 0x0000e200ff067b82 */ /* 0x000f220000000a00 */
[----:B------:R-:W-:Y:S02]  /*0b20*/  IMAD.MOV.U32 R3, RZ, RZ, 0x70 ;  /* 0x00000070ff037424 */ /* 0x000fe400078e00ff */
[----:B----4-:R4:W-:Y:S03]  /*0b30*/  STS.64 [UR10], R6 ;  /* 0x00000006ff007988 */ /* 0x0109e60008000a0a */
[----:B---3--:R-:W-:-:S05]  /*0b40*/  LOP3.LUT R2, R2, 0x10, R3, 0xd8, !PT ;  /* 0x0000001002027812 */ /* 0x008fca00078ed803 */
[----:B------:R4:W-:Y:S02]  /*0b50*/  STS [UR10+0x8], R2 ;  /* 0x00000802ff007988 */ /* 0x0009e4000800080a */
.L_x_21:
[----:B-----5:R-:W-:Y:S05]  /*0b60*/  BSYNC.RECONVERGENT B1 ;  /* 0x0000000000017941 */ /* 0x020fea0003800200 */
.L_x_20:
[----:B------:R-:W-:Y:S04]  /*0b70*/  BSSY.RECONVERGENT B2, `(.L_x_22) ;  /* 0x000000f000027945 */ /* 0x000fe80003800200 */
[----:B------:R-:W-:Y:S04]  /*0b80*/  BSSY.RELIABLE B1, `(.L_x_23) ;  /* 0x000000c000017945 */ /* 0x000fe80003800100 */
[----:B------:R-:W-:Y:S05]  /*0b90*/  @P3 BRA `(.L_x_24) ;  /* 0x0000000000283947 */ /* 0x000fea0003800000 */
[----:B---34-:R-:W3:Y:S01]  /*0ba0*/  LDS R2, [UR10+0x34] ;  /* 0x0000340aff027984 */ /* 0x018ee20008000800 */
[----:B------:R-:W-:Y:S01]  /*0bb0*/  IMAD.MOV.U32 R3, RZ, RZ, 0x3f000000 ;  /* 0x3f000000ff037424 */ /* 0x000fe200078e00ff */
[----:B------:R-:W-:Y:S05]  /*0bc0*/  @P3 BREAK.RELIABLE B1 ;  /* 0x0000000000013942 */ /* 0x000fea0003800100 */
[----:B---3--:R-:W-:-:S05]  /*0bd0*/  LOP3.LUT R2, R2, 0xff000000, R3, 0xb8, !PT ;  /* 0xff00000002027812 */ /* 0x008fca00078eb803 */
[----:B------:R3:W-:Y:S01]  /*0be0*/  STS [UR10+0x34], R2 ;  /* 0x00003402ff007988 */ /* 0x0007e2000800080a */
[----:B------:R-:W-:Y:S05]  /*0bf0*/  @P3 BRA `(.L_x_25) ;  /* 0x0000000000183947 */ /* 0x000fea0003800000 */
[----:B---3--:R-:W3:Y:S01]  /*0c00*/  LDS R2, [UR10+0x38] ;  /* 0x0000380aff027984 */ /* 0x008ee20008000800 */
[----:B------:R-:W-:-:S05]  /*0c10*/  IMAD.MOV.U32 R3, RZ, RZ, 0xff ;  /* 0x000000ffff037424 */ /* 0x000fca00078e00ff */
[----:B---3--:R-:W-:-:S05]  /*0c20*/  LOP3.LUT R2, R2, 0xff, R3, 0xb8, !PT ;  /* 0x000000ff02027812 */ /* 0x008fca00078eb803 */
[----:B------:R5:W-:Y:S02]  /*0c30*/  STS [UR10+0x38], R2 ;  /* 0x00003802ff007988 */ /* 0x000be4000800080a */
.L_x_24:
[----:B------:R-:W-:Y:S05]  /*0c40*/  BSYNC.RELIABLE B1 ;  /* 0x0000000000017941 */ /* 0x000fea0003800100 */
.L_x_23:
[----:B------:R2:W-:Y:S02]  /*0c50*/  @!P3 STS [UR10+0x20], R12 ;  /* 0x0000200cff00b988 */ /* 0x0005e4000800080a */
.L_x_25:
[----:B------:R-:W-:Y:S05]  /*0c60*/  BSYNC.RECONVERGENT B2 ;  /* 0x0000000000027941 */ /* 0x000fea0003800200 */
.L_x_22:
[----:B------:R-:W-:Y:S05]  /*0c70*/  WARPSYNC.ALL ;  /* 0x0000000000007948 */ /* 0x000fea0003800000 */
[----:B------:R-:W-:Y:S01]  /*0c80*/  NOP ;  /* 0x0000000000007918 */ /* 0x000fe20000000000 */
[----:B------:R-:W2:Y:S01]  /*0c90*/  LDC R5, c[0x0][0x39c] ;  /* 0x0000e700ff057b82 */ /* 0x000ea20000000800 */
[----:B------:R-:W-:Y:S01]  /*0ca0*/  BSSY.RECONVERGENT B2, `(.L_x_26) ;  /* 0x0000010000027945 */ /* 0x000fe20003800200 */
[----:B--2---:R-:W-:-:S05]  /*0cb0*/  VIADD R5, R5, 0xffffffff ;  /* 0xffffffff05057836 */ /* 0x004fca0000000000 */
[----:B------:R2:W-:Y:S01]  /*0cc0*/  @!P3 STS [UR10+0x24], R5 ;  /* 0x00002405ff00b988 */ /* 0x0005e2000800080a */
[----:B------:R-:W-:Y:S05]  /*0cd0*/  @P3 BRA `(.L_x_27) ;  /* 0x0000000000303947 */ /* 0x000fea0003800000 */
[----:B------:R-:W2:Y:S01]  /*0ce0*/  LDS R3, [UR10+0x34] ;  /* 0x0000340aff037984 */ /* 0x000ea20008000800 */
[----:B----4-:R-:W4:Y:S03]  /*0cf0*/  LDC.64 R6, c[0x0][0x3b0] ;  /* 0x0000ec00ff067b82 */ /* 0x010f260000000a00 */
[----:B---3-5:R-:W3:Y:S01]  /*0d00*/  LDS R2, [UR10+0x1c] ;  /* 0x00001c0aff027984 */ /* 0x028ee20008000800 */
        /* <DEDUP_REMOVED lines=9> */
.L_x_27:
[----:B------:R-:W-:Y:S05]  /*0da0*/  BSYNC.RECONVERGENT B2 ;  /* 0x0000000000027941 */ /* 0x000fea0003800200 */
.L_x_26:
[----:B------:R-:W-:Y:S04]  /*0db0*/  BSSY.RECONVERGENT B3, `(.L_x_28) ;  /* 0x000001a000037945 */ /* 0x000fe80003800200 */
[----:B------:R-:W-:Y:S04]  /*0dc0*/  BSSY.RELIABLE B2, `(.L_x_29) ;  /* 0x0000015000027945 */ /* 0x000fe80003800100 */
[----:B------:R-:W-:Y:S05]  /*0dd0*/  @P3 BRA `(.L_x_30) ;  /* 0x0000000000203947 */ /* 0x000fea0003800000 */
[----:B---345:R-:W3:Y:S02]  /*0de0*/  LDS R2, [UR10+0x34] ;  /* 0x0000340aff027984 */ /* 0x038ee40008000800 */
[----:B---3--:R-:W-:-:S05]  /*0df0*/  LOP3.LUT R2, R2, 0x38, RZ, 0xb8, !PT ;  /* 0x0000003802027812 */ /* 0x008fca00078eb8ff */
[----:B------:R3:W-:Y:S01]  /*0e00*/  STS [UR10+0x34], R2 ;  /* 0x00003402ff007988 */ /* 0x0007e2000800080a */
[----:B------:R-:W-:Y:S05]  /*0e10*/  @P3 BRA `(.L_x_31) ;  /* 0x0000000000203947 */ /* 0x000fea0003800000 */
[----:B---3--:R-:W3:Y:S01]  /*0e20*/  LDS R2, [UR10+0x8] ;  /* 0x0000080aff027984 */ /* 0x008ee20008000800 */
[----:B------:R-:W-:-:S05]  /*0e30*/  IMAD.MOV.U32 R3, RZ, RZ, 0x780 ;  /* 0x00000780ff037424 */ /* 0x000fca00078e00ff */
[----:B---3--:R-:W-:-:S05]  /*0e40*/  LOP3.LUT R2, R2, 0x500, R3, 0xd8, !PT ;  /* 0x0000050002027812 */ /* 0x008fca00078ed803 */
[----:B------:R3:W-:Y:S02]  /*0e50*/  STS [UR10+0x8], R2 ;  /* 0x00000802ff007988 */ /* 0x0007e4000800080a */
.L_x_30:
[----:B------:R-:W-:Y:S05]  /*0e60*/  @P3 BRA `(.L_x_32) ;  /* 0x0000000000283947 */ /* 0x000fea0003800000 */
[----:B---345:R-:W3:Y:S02]  /*0e70*/  LDS R2, [UR10+0x8] ;  /* 0x0000080aff027984 */ /* 0x038ee40008000800 */
[----:B---3--:R-:W-:-:S05]  /*0e80*/  LOP3.LUT R2, R2, 0x1800, RZ, 0xb8, !PT ;  /* 0x0000180002027812 */ /* 0x008fca00078eb8ff */
[----:B------:R4:W-:Y:S02]  /*0e90*/  STS [UR10+0x8], R2 ;  /* 0x00000802ff007988 */ /* 0x0009e4000800080a */
.L_x_31:
[----:B------:R-:W-:Y:S05]  /*0ea0*/  @P3 BREAK.RELIABLE B2 ;  /* 0x0000000000023942 */ /* 0x000fea0003800100 */
[----:B------:R-:W-:Y:S05]  /*0eb0*/  @P3 BRA `(.L_x_33) ;  /* 0x0000000000243947 */ /* 0x000fea0003800000 */
[----:B---34-:R-:W3:Y:S01]  /*0ec0*/  LDS R2, [UR10+0x8] ;  /* 0x0000080aff027984 */ /* 0x018ee20008000800 */
[----:B------:R-:W-:-:S05]  /*0ed0*/  IMAD.MOV.U32 R3, RZ, RZ, 0x6000 ;  /* 0x00006000ff037424 */ /* 0x000fca00078e00ff */
[----:B---3--:R-:W-:-:S04]  /*0ee0*/  LOP3.LUT R2, R2, 0x6000, R3, 0xd8, !PT ;  /* 0x0000600002027812 */ /* 0x008fc800078ed803 */
[----:B------:R-:W-:-:S05]  /*0ef0*/  LOP3.LUT R2, R2, 0x400000, RZ, 0xb8, !PT ;  /* 0x0040000002027812 */ /* 0x000fca00078eb8ff */
[----:B------:R3:W-:Y:S02]  /*0f00*/  STS [UR10+0x8], R2 ;  /* 0x00000802ff007988 */ /* 0x0007e4000800080a */
.L_x_32:
[----:B------:R-:W-:Y:S05]  /*0f10*/  BSYNC.RELIABLE B2 ;  /* 0x0000000000027941 */ /* 0x000fea0003800100 */
.L_x_29:
[----:B---345:R-:W3:Y:S02]  /*0f20*/  @!P3 LDS R2, [UR10+0x8] ;  /* 0x0000080aff02b984 */ /* 0x038ee40008000800 */
[----:B---3--:R-:W-:-:S05]  /*0f30*/  @!P3 LOP3.LUT R2, R2, 0x8000, RZ, 0xb8, !PT ;  /* 0x000080000202b812 */ /* 0x008fca00078eb8ff */
[----:B------:R5:W-:Y:S02]  /*0f40*/  @!P3 STS [UR10+0x8], R2 ;  /* 0x00000802ff00b988 */ /* 0x000be4000800080a */
.L_x_33:
[----:B------:R-:W-:Y:S05]  /*0f50*/  BSYNC.RECONVERGENT B3 ;  /* 0x0000000000037941 */ /* 0x000fea0003800200 */
.L_x_28:
[----:B------:R-:W-:Y:S05]  /*0f60*/  WARPSYNC.ALL ;  /* 0x0000000000007948 */ /* 0x000fea0003800000 */
[----:B------:R-:W-:Y:S01]  /*0f70*/  NOP ;  /* 0x0000000000007918 */ /* 0x000fe20000000000 */
[----:B------:R-:W-:-:S04]  /*0f80*/  UIADD3 UR5, UPT, UPT, UR4, 0x80, URZ ;  /* 0x0000008004057890 */ /* 0x000fc8000fffe0ff */
[----:B------:R-:W-:-:S04]  /*0f90*/  UIADD3 UR32, UP0, UPT, UR5, UR12, URZ ;  /* 0x0000000c05207290 */ /* 0x000fc8000ff1e0ff */
[----:B------:R-:W-:Y:S01]  /*0fa0*/  ULEA.HI.X.SX32 UR33, UR5, UR13, 0x1, UP0 ;  /* 0x0000000d05217291 */ /* 0x000fe200080f0eff */
[----:B------:R-:W-:Y:S11]  /*0fb0*/  @P0 BRA `(.L_x_34) ;  /* 0x0000000000300947 */ /* 0x000ff60003800000 */
[----:B---345:R-:W3:Y:S01]  /*0fc0*/  S2R R2, SR_LANEID ;  /* 0x0000000000027919 */ /* 0x038ee20000000000 */
[----:B------:R-:W-:Y:S05]  /*0fd0*/  WARPSYNC.ALL ;  /* 0x0000000000007948 */ /* 0x000fea0003800000 */
[----:B------:R-:W-:Y:S01]  /*0fe0*/  NOP ;  /* 0x0000000000007918 */ /* 0x000fe20000000000 */
[----:B---3--:R-:W-:-:S05]  /*0ff0*/  IMAD.SHL.U32 R6, R2, 0x4, RZ ;  /* 0x0000000402067824 */ /* 0x008fca00078e00ff */
[----:B------:R-:W3:Y:S01]  /*1000*/  LDS R7, [R6+UR10] ;  /* 0x0000000a06077984 */ /* 0x000ee20008000800 */
[----:B------:R-:W-:-:S05]  /*1010*/  IADD3 R2, P1, PT, R6, UR32, RZ ;  /* 0x0000002006027c10 */ /* 0x000fca000ff3e0ff */
[----:B------:R-:W-:-:S05]  /*1020*/  IMAD.X R3, RZ, RZ, UR33, P1 ;  /* 0x00000021ff037e24 */ /* 0x000fca00088e06ff */
[----:B---3--:R3:W4:Y:S01]  /*1030*/  ATOMG.E.EXCH.STRONG.GPU PT, RZ, [R2], R7 ;  /* 0x0000000702ff73a8 */ /* 0x00872200041ee100 */
[----:B------:R-:W-:-:S04]  /*1040*/  DEPBAR {5,4,3,2,1,0} ;  /* 0x0000003f0000791a */ /* 0x000fc80000000000 */
[----:B------:R-:W5:Y:S02]  /*1050*/  CCTL.E.C.LDCU.IV.DEEP [UR32] ;  /* 0x0000000020007540 */ /* 0x000f640009c08000 */
[----:B-----5:R3:W-:Y:S01]  /*1060*/  UTMACCTL.IV [UR32] ;  /* 0x00000000200079b9 */ /* 0x0207e20008000000 */
[----:B------:R-:W-:Y:S01]  /*1070*/  NOP ;  /* 0x0000000000007918 */ /* 0x000fe20000000000 */
.L_x_34:
[----:B------:R-:W-:Y:S05]  /*1080*/  @P0 BRA `(.L_x_35) ;  /* 0x00000000000c0947 */ /* 0x000fea0003800000 */
[----:B------:R0:W-:Y:S01]  /*1090*/  UTMACMDFLUSH ;  /* 0x00000000000079b7 */ /* 0x0001e20000000000 */
[----:B------:R-:W-:Y:S05]  /*10a0*/  @P0 BRA `(.L_x_35) ;  /* 0x0000000000040947 */ /* 0x000fea0003800000 */
[----:B------:R-:W-:-:S04]  /*10b0*/  DEPBAR.LE SB0, 0x0 ;  /* 0x000080000000791a */ /* 0x000fc80000000000 */
.L_x_35:
[----:B------:R-:W-:Y:S05]  /*10c0*/  WARPSYNC.ALL ;  /* 0x0000000000007948 */ /* 0x000fea0003800000 */
[----:B------:R-:W-:Y:S01]  /*10d0*/  NOP ;  /* 0x0000000000007918 */ /* 0x000fe20000000000 */
[----:B----4-:R-:W-:Y:S06]  /*10e0*/  BAR.SYNC.DEFER_BLOCKING 0x0 ;  /* 0x0000000000007b1d */ /* 0x010fec0000010000 */
[----:B------:R-:W-:Y:S02]  /*10f0*/  BSSY.RECONVERGENT B3, `(.L_x_36) ;  /* 0x000000b000037945 */ /* 0x000fe40003800200 */
[----:B------:R-:W-:Y:S06]  /*1100*/  BAR.SYNC.DEFER_BLOCKING 0x0 ;  /* 0x0000000000007b1d */ /* 0x000fec0000010000 */
[----:B------:R4:W-:Y:S01]  /*1110*/  @!P0 STS [R11], RZ ;  /* 0x000000ff0b008388 */ /* 0x0009e20000000800 */
[----:B------:R-:W-:Y:S01]  /*1120*/  NOP ;  /* 0x0000000000007918 */ /* 0x000fe20000000000 */
[----:B------:R-:W-:Y:S05]  /*1130*/  @P3 BRA `(.L_x_37) ;  /* 0x0000000000183947 */ /* 0x000fea0003800000 */
[----:B---3-5:R-:W3:Y:S01]  /*1140*/  LDS R2, [UR10+0x8] ;  /* 0x0000080aff027984 */ /* 0x028ee20008000800 */
[----:B------:R-:W5:Y:S01]  /*1150*/  LDC.64 R6, c[0x0][0x390] ;  /* 0x0000e400ff067b82 */ /* 0x000f620000000a00 */
[----:B------:R-:W-:Y:S02]  /*1160*/  IMAD.MOV.U32 R3, RZ, RZ, 0x70 ;  /* 0x00000070ff037424 */ /* 0x000fe400078e00ff */
[----:B-----5:R5:W-:Y:S03]  /*1170*/  STS.64 [UR10], R6 ;  /* 0x00000006ff007988 */ /* 0x020be60008000a0a */
[----:B---3--:R-:W-:-:S05]  /*1180*/  LOP3.LUT R2, R2, 0x10, R3, 0xd8, !PT ;  /* 0x0000001002027812 */ /* 0x008fca00078ed803 */
[----:B------:R5:W-:Y:S02]  /*1190*/  STS [UR10+0x8], R2 ;  /* 0x00000802ff007988 */ /* 0x000be4000800080a */
.L_x_37:
[----:B---3--:R-:W-:Y:S05]  /*11a0*/  BSYNC.RECONVERGENT B3 ;  /* 0x0000000000037941 */ /* 0x008fea0003800200 */
.L_x_36:
[----:B------:R-:W-:Y:S04]  /*11b0*/  BSSY.RECONVERGENT B4, `(.L_x_38) ;  /* 0x0000011000047945 */ /* 0x000fe80003800200 */
[----:B------:R-:W-:Y:S04]  /*11c0*/  BSSY.RELIABLE B3, `(.L_x_39) ;  /* 0x000000e000037945 */ /* 0x000fe80003800100 */
[----:B------:R-:W-:Y:S05]  /*11d0*/  @P3 BRA `(.L_x_40) ;  /* 0x0000000000243947 */ /* 0x000fea0003800000 */
[----:B-----5:R-:W3:Y:S01]  /*11e0*/  LDS R2, [UR10+0x34] ;  /* 0x0000340aff027984 */ /* 0x020ee20008000800 */
[----:B------:R-:W-:-:S05]  /*11f0*/  IMAD.MOV.U32 R3, RZ, RZ, 0x3f000000 ;  /* 0x3f000000ff037424 */ /* 0x000fca00078e00ff */
[----:B---3--:R-:W-:-:S05]  /*1200*/  LOP3.LUT R2, R2, 0xff000000, R3, 0xb8, !PT ;  /* 0xff00000002027812 */ /* 0x008fca00078eb803 */
[----:B------:R3:W-:Y:S01]  /*1210*/  STS [UR10+0x34], R2 ;  /* 0x00003402ff007988 */ /* 0x0007e2000800080a */
[----:B------:R-:W-:Y:S05]  /*1220*/  @P3 BRA `(.L_x_41) ;  /* 0x00000000001c3947 */ /* 0x000fea0003800000 */
[----:B---3--:R-:W3:Y:S01]  /*1230*/  LDS R2, [UR10+0x38] ;  /* 0x0000380aff027984 */ /* 0x008ee20008000800 */
[----:B------:R-:W-:-:S05]  /*1240*/  IMAD.MOV.U32 R3, RZ, RZ, 0x3f ;  /* 0x0000003fff037424 */ /* 0x000fca00078e00ff */
[----:B---3--:R-:W-:-:S05]  /*1250*/  LOP3.LUT R2, R2, 0xff, R3, 0xb8, !PT ;  /* 0x000000ff02027812 */ /* 0x008fca00078eb803 */
[----:B------:R3:W-:Y:S02]  /*1260*/  STS [UR10+0x38], R2 ;  /* 0x00003802ff007988 */ /* 0x0007e4000800080a */
.L_x_40:
[----:B------:R-:W-:Y:S05]  /*1270*/  @P3 BREAK.RELIABLE B3 ;  /* 0x0000000000033942 */ /* 0x000fea0003800100 */
[----:B------:R-:W-:Y:S05]  /*1280*/  @P3 BRA `(.L_x_42) ;  /* 0x00000000000c3947 */ /* 0x000fea0003800000 */
[----:B------:R2:W-:Y:S02]  /*1290*/  STS [UR10+0x20], R5 ;  /* 0x00002005ff007988 */ /* 0x0005e4000800080a */
.L_x_41:
[----:B------:R-:W-:Y:S05]  /*12a0*/  BSYNC.RELIABLE B3 ;  /* 0x0000000000037941 */ /* 0x000fea0003800100 */
.L_x_39:
[----:B------:R2:W-:Y:S02]  /*12b0*/  @!P3 STS [UR10+0x24], R4 ;  /* 0x00002404ff00b988 */ /* 0x0005e4000800080a */
.L_x_42:
[----:B------:R-:W-:Y:S05]  /*12c0*/  BSYNC.RECONVERGENT B4 ;  /* 0x0000000000047941 */ /* 0x000fea0003800200 */
.L_x_38:
[----:B------:R-:W-:Y:S05]  /*12d0*/  WARPSYNC.ALL ;  /* 0x0000000000007948 */ /* 0x000fea0003800000 */
[----:B------:R-:W-:Y:S01]  /*12e0*/  NOP ;  /* 0x0000000000007918 */ /* 0x000fe20000000000 */
[----:B------:R-:W-:Y:S04]  /*12f0*/  BSSY.RECONVERGENT B4, `(.L_x_43) ;  /* 0x000000e000047945 */ /* 0x000fe80003800200 */
[----:B------:R-:W-:Y:S05]  /*1300*/  @P3 BRA `(.L_x_44) ;  /* 0x0000000000303947 */ /* 0x000fea0003800000 */
[----:B------:R-:W2:Y:S02]  /*1310*/  LDS R3, [UR10+0x34] ;  /* 0x0000340aff037984 */ /* 0x000ea40008000800 */
[----:B--2---:R-:W2:Y:S02]  /*1320*/  LDC.64 R4, c[0x0][0x3b8] ;  /* 0x0000ee00ff047b82 */ /* 0x004ea40000000a00 */
[----:B---3-5:R-:W3:Y:S01]  /*1330*/  LDS R2, [UR10+0x1c] ;  /* 0x00001c0aff027984 */ /* 0x028ee20008000800 */
[C---:B--2---:R-:W-:Y:S01]  /*1340*/  SHF.L.U64.HI R5, R4.reuse, 0x1, R5 ;  /* 0x0000000104057819 */ /* 0x044fe20000010205 */
[----:B------:R-:W-:-:S03]  /*1350*/  IMAD.SHL.U32 R4, R4, 0x2, RZ ;  /* 0x0000000204047824 */ /* 0x000fc600078e00ff */
[--C-:B------:R-:W-:Y:S02]  /*1360*/  SHF.R.U32.HI R7, RZ, 0x4, R5.reuse ;  /* 0x00000004ff077819 */ /* 0x100fe40000011605 */
[----:B------:R-:W-:-:S05]  /*1370*/  SHF.R.U64 R4, R4, 0x4, R5 ;  /* 0x0000000404047819 */ /* 0x000fca0000001205 */
[----:B------:R2:W-:Y:S01]  /*1380*/  STS [UR10+0xc], R4 ;  /* 0x00000c04ff007988 */ /* 0x0005e2000800080a */
[----:B------:R-:W-:Y:S02]  /*1390*/  LOP3.LUT R3, R3, 0x7, RZ, 0xb8, !PT ;  /* 0x0000000703037812 */ /* 0x000fe400078eb8ff */
[----:B---3--:R-:W-:-:S03]  /*13a0*/  LOP3.LUT R2, R2, 0xf, R7, 0xb8, !PT ;  /* 0x0000000f02027812 */ /* 0x008fc600078eb807 */
[----:B------:R2:W-:Y:S04]  /*13b0*/  STS [UR10+0x34], R3 ;  /* 0x00003403ff007988 */ /* 0x0005e8000800080a */
[----:B------:R2:W-:Y:S02]  /*13c0*/  STS [UR10+0x1c], R2 ;  /* 0x00001c02ff007988 */ /* 0x0005e4000800080a */
.L_x_44:
[----:B------:R-:W-:Y:S05]  /*13d0*/  BSYNC.RECONVERGENT B4 ;  /* 0x0000000000047941 */ /* 0x000fea0003800200 */
.L_x_43:
[----:B------:R-:W-:Y:S04]  /*13e0*/  BSSY.RECONVERGENT B5, `(.L_x_45) ;  /* 0x000001a000057945 */ /* 0x000fe80003800200 */
[----:B------:R-:W-:Y:S04]  /*13f0*/  BSSY.RELIABLE B4, `(.L_x_46) ;  /* 0x0000015000047945 */ /* 0x000fe80003800100 */
[----:B------:R-:W-:Y:S05]  /*1400*/  @P3 BRA `(.L_x_47) ;  /* 0x0000000000203947 */ /* 0x000fea0003800000 */
[----:B--23-5:R-:W2:Y:S02]  /*1410*/  LDS R2, [UR10+0x34] ;  /* 0x0000340aff027984 */ /* 0x02cea40008000800 */
[----:B--2---:R-:W-:-:S05]  /*1420*/  LOP3.LUT R2, R2, 0x38, RZ, 0xb8, !PT ;  /* 0x0000003802027812 */ /* 0x004fca00078eb8ff */
[----:B------:R2:W-:Y:S01]  /*1430*/  STS [UR10+0x34], R2 ;  /* 0x00003402ff007988 */ /* 0x0005e2000800080a */
[----:B------:R-:W-:Y:S05]  /*1440*/  @P3 BRA `(.L_x_48) ;  /* 0x0000000000203947 */ /* 0x000fea0003800000 */
[----:B--2---:R-:W2:Y:S01]  /*1450*/  LDS R2, [UR10+0x8] ;  /* 0x0000080aff027984 */ /* 0x004ea20008000800 */
[----:B------:R-:W-:-:S05]  /*1460*/  IMAD.MOV.U32 R3, RZ, RZ, 0x780 ;  /* 0x00000780ff037424 */ /* 0x000fca00078e00ff */
[----:B--2---:R-:W-:-:S05]  /*1470*/  LOP3.LUT R2, R2, 0x500, R3, 0xd8, !PT ;  /* 0x0000050002027812 */ /* 0x004fca00078ed803 */
[----:B------:R2:W-:Y:S02]  /*1480*/  STS [UR10+0x8], R2 ;  /* 0x00000802ff007988 */ /* 0x0005e4000800080a */
.L_x_47:
[----:B------:R-:W-:Y:S05]  /*1490*/  @P3 BRA `(.L_x_49) ;  /* 0x0000000000283947 */ /* 0x000fea0003800000 */
[----:B--23-5:R-:W2:Y:S02]  /*14a0*/  LDS R2, [UR10+0x8] ;  /* 0x0000080aff027984 */ /* 0x02cea40008000800 */
[----:B--2---:R-:W-:-:S05]  /*14b0*/  LOP3.LUT R2, R2, 0x1800, RZ, 0xb8, !PT ;  /* 0x0000180002027812 */ /* 0x004fca00078eb8ff */
[----:B------:R3:W-:Y:S02]  /*14c0*/  STS [UR10+0x8], R2 ;  /* 0x00000802ff007988 */ /* 0x0007e4000800080a */
.L_x_48:
[----:B------:R-:W-:Y:S05]  /*14d0*/  @P3 BREAK.RELIABLE B4 ;  /* 0x0000000000043942 */ /* 0x000fea0003800100 */
[----:B------:R-:W-:Y:S05]  /*14e0*/  @P3 BRA `(.L_x_50) ;  /* 0x0000000000243947 */ /* 0x000fea0003800000 */
[----:B--23--:R-:W2:Y:S01]  /*14f0*/  LDS R2, [UR10+0x8] ;  /* 0x0000080aff027984 */ /* 0x00cea20008000800 */
[----:B------:R-:W-:-:S05]  /*1500*/  IMAD.MOV.U32 R3, RZ, RZ, 0x6000 ;  /* 0x00006000ff037424 */ /* 0x000fca00078e00ff */
[----:B--2---:R-:W-:-:S04]  /*1510*/  LOP3.LUT R2, R2, 0x6000, R3, 0xd8, !PT ;  /* 0x0000600002027812 */ /* 0x004fc800078ed803 */
[----:B------:R-:W-:-:S05]  /*1520*/  LOP3.LUT R2, R2, 0x400000, RZ, 0xb8, !PT ;  /* 0x0040000002027812 */ /* 0x000fca00078eb8ff */
[----:B------:R2:W-:Y:S02]  /*1530*/  STS [UR10+0x8], R2 ;  /* 0x00000802ff007988 */ /* 0x0005e4000800080a */
.L_x_49:
[----:B------:R-:W-:Y:S05]  /*1540*/  BSYNC.RELIABLE B4 ;  /* 0x0000000000047941 */ /* 0x000fea0003800100 */
.L_x_46:
[----:B--23-5:R-:W2:Y:S02]  /*1550*/  @!P3 LDS R2, [UR10+0x8] ;  /* 0x0000080aff02b984 */ /* 0x02cea40008000800 */
[----:B--2---:R-:W-:-:S05]  /*1560*/  @!P3 LOP3.LUT R2, R2, 0x8000, RZ, 0xb8, !PT ;  /* 0x000080000202b812 */ /* 0x004fca00078eb8ff */
[----:B------:R5:W-:Y:S02]  /*1570*/  @!P3 STS [UR10+0x8], R2 ;  /* 0x00000802ff00b988 */ /* 0x000be4000800080a */
.L_x_50:
[----:B------:R-:W-:Y:S05]  /*1580*/  BSYNC.RECONVERGENT B5 ;  /* 0x0000000000057941 */ /* 0x000fea0003800200 */
.L_x_45:
[----:B------:R-:W-:Y:S05]  /*1590*/  WARPSYNC.ALL ;  /* 0x0000000000007948 */ /* 0x000fea0003800000 */
[----:B------:R-:W-:Y:S01]  /*15a0*/  NOP ;  /* 0x0000000000007918 */ /* 0x000fe20000000000 */
[----:B------:R-:W-:-:S04]  /*15b0*/  UIADD3 UR4, UPT, UPT, UR4, 0x100, URZ ;  /* 0x0000010004047890 */ /* 0x000fc8000fffe0ff */
[----:B------:R-:W-:-:S04]  /*15c0*/  UIADD3 UR12, UP0, UPT, UR4, UR12, URZ ;  /* 0x0000000c040c7290 */ /* 0x000fc8000ff1e0ff */
[----:B------:R-:W-:Y:S01]  /*15d0*/  ULEA.HI.X.SX32 UR13, UR4, UR13, 0x1, UP0 ;  /* 0x0000000d040d7291 */ /* 0x000fe200080f0eff */
[----:B------:R-:W-:Y:S11]  /*15e0*/  @P0 BRA `(.L_x_51) ;  /* 0x0000000000300947 */ /* 0x000ff60003800000 */
[----:B--23-5:R-:W2:Y:S01]  /*15f0*/  S2R R2, SR_LANEID ;  /* 0x0000000000027919 */ /* 0x02cea20000000000 */
[----:B------:R-:W-:Y:S05]  /*1600*/  WARPSYNC.ALL ;  /* 0x0000000000007948 */ /* 0x000fea0003800000 */
[----:B------:R-:W-:Y:S01]  /*1610*/  NOP ;  /* 0x0000000000007918 */ /* 0x000fe20000000000 */
[----:B--2---:R-:W-:-:S05]  /*1620*/  IMAD.SHL.U32 R4, R2, 0x4, RZ ;  /* 0x0000000402047824 */ /* 0x004fca00078e00ff */
[----:B------:R-:W2:Y:S01]  /*1630*/  LDS R5, [R4+UR10] ;  /* 0x0000000a04057984 */ /* 0x000ea20008000800 */
[----:B------:R-:W-:-:S05]  /*1640*/  IADD3 R2, P1, PT, R4, UR12, RZ ;  /* 0x0000000c04027c10 */ /* 0x000fca000ff3e0ff */
[----:B------:R-:W-:-:S05]  /*1650*/  IMAD.X R3, RZ, RZ, UR13, P1 ;  /* 0x0000000dff037e24 */ /* 0x000fca00088e06ff */
[----:B--2---:R2:W3:Y:S01]  /*1660*/  ATOMG.E.EXCH.STRONG.GPU PT, RZ, [R2], R5 ;  /* 0x0000000502ff73a8 */ /* 0x0044e200041ee100 */
[----:B------:R-:W-:-:S04]  /*1670*/  DEPBAR {5,4,3,2,1,0} ;  /* 0x0000003f0000791a */ /* 0x000fc80000000000 */
[----:B------:R-:W5:Y:S02]  /*1680*/  CCTL.E.C.LDCU.IV.DEEP [UR12] ;  /* 0x000000000c007540 */ /* 0x000f640009c08000 */
[----:B-----5:R2:W-:Y:S01]  /*1690*/  UTMACCTL.IV [UR12] ;  /* 0x000000000c0079b9 */ /* 0x0205e20008000000 */
[----:B------:R-:W-:Y:S01]  /*16a0*/  NOP ;  /* 0x0000000000007918 */ /* 0x000fe20000000000 */
.L_x_51:
[----:B------:R-:W-:Y:S05]  /*16b0*/  @P0 BRA `(.L_x_52) ;  /* 0x00000000000c0947 */ /* 0x000fea0003800000 */
[----:B------:R0:W-:Y:S01]  /*16c0*/  UTMACMDFLUSH ;  /* 0x00000000000079b7 */ /* 0x0001e20000000000 */
[----:B------:R-:W-:Y:S05]  /*16d0*/  @P0 BRA `(.L_x_52) ;  /* 0x0000000000040947 */ /* 0x000fea0003800000 */
[----:B------:R-:W-:-:S04]  /*16e0*/  DEPBAR.LE SB0, 0x0 ;  /* 0x000080000000791a */ /* 0x000fc80000000000 */
.L_x_52:
[----:B------:R-:W-:Y:S05]  /*16f0*/  WARPSYNC.ALL ;  /* 0x0000000000007948 */ /* 0x000fea0003800000 */
[----:B------:R-:W-:Y:S01]  /*1700*/  NOP ;  /* 0x0000000000007918 */ /* 0x000fe20000000000 */
[----:B---3--:R-:W-:Y:S01]  /*1710*/  BAR.SYNC.DEFER_BLOCKING 0x0 ;  /* 0x0000000000007b1d */ /* 0x008fe20000010000 */
[----:B--2--5:R-:W-:Y:S01]  /*1720*/  SHF.R.U32.HI R2, RZ, 0x5, R0 ;  /* 0x00000005ff027819 */ /* 0x024fe20000011600 */
[----:B------:R-:W-:Y:S01]  /*1730*/  UIADD3 UR6, UPT, UPT, UR10, 0x28010, URZ ;  /* 0x000280100a067890 */ /* 0x000fe2000fffe0ff */
[----:B------:R-:W-:Y:S01]  /*1740*/  ISETP.GE.AND P0, PT, R13, 0x1, PT ;  /* 0x000000010d00780c */ /* 0x000fe20003f06270 */
[----:B------:R-:W-:Y:S01]  /*1750*/  USHF.L.U32 UR23, UR15, 0x6, URZ ;  /* 0x000000060f177899 */ /* 0x000fe200080006ff */
[----:B------:R-:W-:Y:S01]  /*1760*/  R2UR UR14, R2 ;  /* 0x00000000020e72ca */ /* 0x000fe200000e0000 */
[----:B------:R-:W-:Y:S01]  /*1770*/  VOTEU.ALL UP0, P3 ;  /* 0x0000000000ff7886 */ /* 0x000fe20001800000 */
[----:B------:R-:W-:Y:S01]  /*1780*/  UMOV UR4, 0x1 ;  /* 0x0000000100047882 */ /* 0x000fe20000000000 */
[----:B------:R-:W-:Y:S01]  /*1790*/  VOTEU.ALL UP1, P3 ;  /* 0x0000000000ff7886 */ /* 0x000fe20001820000 */
[----:B------:R-:W-:Y:S01]  /*17a0*/  USHF.L.U32 UR7, UR7, 0x8, URZ ;  /* 0x0000000807077899 */ /* 0x000fe200080006ff */
[----:B------:R-:W-:Y:S01]  /*17b0*/  BSSY.RECONVERGENT B5, `(.L_x_53) ;  /* 0x0000018000057945 */ /* 0x000fe20003800200 */
[----:B------:R-:W-:-:S04]  /*17c0*/  @!UP0 UIADD3 UR16, UPT, UPT, -UR4, 0x100000, URZ ;  /* 0x0010000004108890 */ /* 0x000fc8000fffe1ff */
[----:B------:R-:W-:Y:S02]  /*17d0*/  @!UP0 USHF.L.U32 UR17, UR16, 0xb, URZ ;  /* 0x0000000b10118899 */ /* 0x000fe400080006ff */
[----:B------:R-:W-:Y:S02]  /*17e0*/  @!UP0 USHF.L.U32 UR16, UR16, 0x1, URZ ;  /* 0x0000000110108899 */ /* 0x000fe400080006ff */
[----:B------:R-:W-:-:S04]  /*17f0*/  @!UP0 UIADD3 UR4, UPT, UPT, -UR4, 0x100000, URZ ;  /* 0x0010000004048890 */ /* 0x000fc8000fffe1ff */
[----:B------:R-:W-:Y:S02]  /*1800*/  @!UP0 USHF.L.U32 UR5, UR4, 0xb, URZ ;  /* 0x0000000b04058899 */ /* 0x000fe400080006ff */
[----:B------:R-:W-:Y:S01]  /*1810*/  @!UP0 USHF.L.U32 UR4, UR4, 0x1, URZ ;  /* 0x0000000104048899 */ /* 0x000fe200080006ff */
[----:B------:R-:W-:Y:S01]  /*1820*/  VOTEU.ALL UP0, P3 ;  /* 0x0000000000ff7886 */ /* 0x000fe20001800000 */
[----:B------:R-:W2:Y:S04]  /*1830*/  FENCE.VIEW.ASYNC.S ;  /* 0x00000000000073c6 */ /* 0x000ea80000000000 */
[----:B--2---:R2:W3:Y:S06]  /*1840*/  @!UP0 SYNCS.EXCH.64 URZ, [UR10+0x28000], UR16 ;  /* 0x028000100aff85b2 */ /* 0x0044ec0008000100 */
[----:B------:R2:W3:Y:S02]  /*1850*/  @!UP1 SYNCS.EXCH.64 URZ, [UR10+0x28010], UR4 ;  /* 0x028010040aff95b2 */ /* 0x0004e40008000100 */
[----:B---3--:R-:W-:Y:S06]  /*1860*/  BAR.SYNC.DEFER_BLOCKING 0x0 ;  /* 0x0000000000007b1d */ /* 0x008fec0000010000 */
[----:B------:R-:W-:Y:S05]  /*1870*/  @P3 BRA `(.L_x_54) ;  /* 0x00000000002c3947 */ /* 0x000fea0003800000 */
[----:B--2---:R-:W-:Y:S02]  /*1880*/  UMOV UR4, 0x1 ;  /* 0x0000000100047882 */ /* 0x004fe40000000000 */
[----:B------:R-:W-:-:S04]  /*1890*/  UIADD3 UR16, UPT, UPT, -UR4, 0x100000, URZ ;  /* 0x0010000004107890 */ /* 0x000fc8000fffe1ff */
[----:B------:R-:W-:Y:S02]  /*18a0*/  USHF.L.U32 UR17, UR16, 0xb, URZ ;  /* 0x0000000b10117899 */ /* 0x000fe400080006ff */
[----:B------:R-:W-:Y:S02]  /*18b0*/  USHF.L.U32 UR16, UR16, 0x1, URZ ;  /* 0x0000000110107899 */ /* 0x000fe400080006ff */
[----:B------:R-:W-:-:S04]  /*18c0*/  UIADD3 UR4, UPT, UPT, -UR4, 0x100000, URZ ;  /* 0x0010000004047890 */ /* 0x000fc8000fffe1ff */
[----:B------:R-:W-:Y:S02]  /*18d0*/  USHF.L.U32 UR5, UR4, 0xb, URZ ;  /* 0x0000000b04057899 */ /* 0x000fe400080006ff */
[----:B------:R-:W-:Y:S01]  /*18e0*/  USHF.L.U32 UR4, UR4, 0x1, URZ ;  /* 0x0000000104047899 */ /* 0x000fe200080006ff */
[----:B------:R-:W2:Y:S03]  /*18f0*/  FENCE.VIEW.ASYNC.S ;  /* 0x00000000000073c6 */ /* 0x000ea60000000000 */
[----:B--2---:R3:W5:Y:S08]  /*1900*/  SYNCS.EXCH.64 URZ, [UR10+0x28008], UR16 ;  /* 0x028008100aff75b2 */ /* 0x0047700008000100 */
[----:B------:R3:W2:Y:S02]  /*1910*/  SYNCS.EXCH.64 URZ, [UR10+0x28018], UR4 ;  /* 0x028018040aff75b2 */ /* 0x0006a40008000100 */
[----:B---3--:R-:W-:Y:S01]  /*1920*/  NOP ;  /* 0x0000000000007918 */ /* 0x008fe20000000000 */
.L_x_54:
[----:B--2---:R-:W-:Y:S05]  /*1930*/  BSYNC.RECONVERGENT B5 ;  /* 0x0000000000057941 */ /* 0x004fea0003800200 */
.L_x_53:
[----:B------:R-:W-:Y:S05]  /*1940*/  @!P0 BRA `(.L_x_55) ;  /* 0x0000000c00508947 */ /* 0x000fea0003800000 */
[----:B-----5:R-:W-:Y:S01]  /*1950*/  BAR.SYNC.DEFER_BLOCKING 0x0 ;  /* 0x0000000000007b1d */ /* 0x020fe20000010000 */
[----:B------:R-:W-:Y:S01]  /*1960*/  ELECT P1, URZ, PT ;  /* 0x0000000000ff782f */ /* 0x000fe20003820000 */
[----:B------:R-:W-:Y:S01]  /*1970*/  @!P3 IMAD.MOV.U32 R2, RZ, RZ, 0x14000 ;  /* 0x00014000ff02b424 */ /* 0x000fe200078e00ff */
[----:B------:R-:W-:Y:S02]  /*1980*/  ULOP3.LUT UR4, UR14, 0x1, URZ, 0xc0, !UPT ;  /* 0x000000010e047892 */ /* 0x000fe4000f8ec0ff */
[C---:B------:R-:W-:Y:S02]  /*1990*/  ISETP.LT.U32.AND P1, PT, R10.reuse, 0x40, P1 ;  /* 0x000000400a00780c */ /* 0x040fe40000f21070 */
[----:B------:R-:W-:Y:S01]  /*19a0*/  ELECT P0, URZ, PT ;  /* 0x0000000000ff782f */ /* 0x000fe20003800000 */
[----:B------:R-:W-:Y:S02]  /*19b0*/  ULEA UR5, UR4, UR10, 0xd ;  /* 0x0000000a04057291 */ /* 0x000fe4000f8e68ff */
[----:B------:R-:W-:Y:S01]  /*19c0*/  USHF.L.U32 UR22, UR4, 0x6, URZ ;  /* 0x0000000604167899 */ /* 0x000fe200080006ff */
[----:B------:R-:W-:Y:S01]  /*19d0*/  ISETP.LT.U32.AND P0, PT, R10, 0x40, P0 ;  /* 0x000000400a00780c */ /* 0x000fe20000701070 */
[----:B------:R-:W-:Y:S01]  /*19e0*/  UIMAD UR16, UR4, 0x6000, UR5 ;  /* 0x00006000041078a4 */ /* 0x000fe2000f8e0205 */
[----:B------:R-:W-:-:S04]  /*19f0*/  UMOV UR19, UR7 ;  /* 0x0000000700137c82 */ /* 0x000fc80008000000 */
[----:B------:R-:W-:Y:S01]  /*1a00*/  UMOV UR18, UR22 ;  /* 0x0000001600127c82 */ /* 0x000fe20008000000 */
[----:B------:R-:W-:Y:S01]  /*1a10*/  VOTEU.ANY UP0, P1 ;  /* 0x0000000000ff7886 */ /* 0x000fe20000800100 */
[----:B------:R-:W-:-:S04]  /*1a20*/  VOTEU.ANY UP2, P1 ;  /* 0x0000000000ff7886 */ /* 0x000fc80000840100 */
[----:B------:R-:W-:Y:S01]  /*1a30*/  @UP0 UIADD3 UR20, UPT, UPT, UR5, 0x20000, URZ ;  /* 0x0002000005140890 */ /* 0x000fe2000fffe0ff */
[----:B------:R2:W-:Y:S01]  /*1a40*/  @!P3 SYNCS.ARRIVE.TRANS64 RZ, [UR10+0x28000], R2 ;  /* 0x02800002ffffb9a7 */ /* 0x0005e2000800000a */
[----:B------:R-:W-:Y:S01]  /*1a50*/  @UP0 UIADD3 UR21, UPT, UPT, UR10, 0x28000, URZ ;  /* 0x000280000a150890 */ /* 0x000fe2000fffe0ff */
[----:B------:R-:W-:Y:S06]  /*1a60*/  BAR.SYNC.DEFER_BLOCKING 0x0 ;  /* 0x0000000000007b1d */ /* 0x000fec0000010000 */
[----:B------:R-:W-:Y:S01]  /*1a70*/  VOTEU.ANY UP1, P0 ;  /* 0x0000000000ff7886 */ /* 0x000fe20000020100 */
[----:B------:R-:W-:-:S04]  /*1a80*/  VOTEU.ANY UP0, P0 ;  /* 0x0000000000ff7886 */ /* 0x000fc80000000100 */
[----:B------:R-:W-:Y:S01]  /*1a90*/  @UP1 UIADD3 UR17, UPT, UPT, UR10, 0x28000, URZ ;  /* 0x000280000a111890 */ /* 0x000fe2000fffe0ff */
[----:B------:R2:W-:Y:S01]  /*1aa0*/  @UP2 UTMALDG.2D [UR20], [UR8] ;  /* 0x00000014080025b4 */ /* 0x0005e20008008000 */
[----:B------:R3:W-:Y:S06]  /*1ab0*/  MEMBAR.ALL.CTA ;  /* 0x0000000000007992 */ /* 0x0007ec0000008000 */
[----:B---3--:R-:W3:Y:S02]  /*1ac0*/  FENCE.VIEW.ASYNC.S ;  /* 0x00000000000073c6 */ /* 0x008ee40000000000 */
[----:B---3--:R-:W-:Y:S06]  /*1ad0*/  BAR.SYNC.DEFER_BLOCKING 0x0 ;  /* 0x0000000000007b1d */ /* 0x008fec0000010000 */
[----:B------:R2:W-:Y:S01]  /*1ae0*/  @UP0 UTMALDG.2D [UR16], [UR32] ;  /* 0x00000010200005b4 */ /* 0x0005e20008008000 */
[----:B------:R-:W-:Y:S01]  /*1af0*/  UISETP.NE.U32.AND UP0, UPT, UR14, URZ, UPT ;  /* 0x000000ff0e00728c */ /* 0x000fe2000bf05070 */
[----:B------:R-:W-:Y:S06]  /*1b00*/  BAR.SYNC.DEFER_BLOCKING 0x0 ;  /* 0x0000000000007b1d */ /* 0x000fec0000010000 */
[----:B------:R-:W3:Y:S02]  /*1b10*/  SYNCS.PHASECHK.TRANS64.TRYWAIT P0, [UR10+0x28000], RZ ;  /* 0x028000ffff0075a7 */ /* 0x000ee4000800110a */
[----:B--23--:R-:W-:Y:S05]  /*1b20*/  @!P0 BRA `(.L_x_56) ;  /* 0x0000001400788947 */ /* 0x00cfea0003800000 */
.L_x_70:
[----:B------:R-:W-:Y:S05]  /*1b30*/  BRA.U UP0, `(.L_x_57) ;  /* 0x0000000100c87547 */ /* 0x000fea000b800000 */
[----:B------:R-:W-:Y:S02]  /*1b40*/  USHF.R.U32.HI UR16, URZ, 0x4, UR10 ;  /* 0x00000004ff107899 */ /* 0x000fe4000801160a */
[----:B------:R-:W-:Y:S02]  /*1b50*/  UIADD3 UR15, UPT, UPT, UR10, 0x20000, URZ ;  /* 0x000200000a0f7890 */ /* 0x000fe4000fffe0ff */
[----:B------:R-:W-:Y:S02]  /*1b60*/  USGXT.U32 UR16, UR16, 0xe ;  /* 0x0000000e1010789a */ /* 0x000fe40008000000 */
[----:B------:R-:W-:Y:S02]  /*1b70*/  USHF.R.U32.HI UR15, URZ, 0x4, UR15 ;  /* 0x00000004ff0f7899 */ /* 0x000fe4000801160f */
[----:B------:R-:W-:Y:S02]  /*1b80*/  UIADD3 UR50, UP0, UPT, UR16, 0x2, URZ ;  /* 0x0000000210327890 */ /* 0x000fe4000ff1e0ff */
[----:B------:R-:W-:Y:S01]  /*1b90*/  USGXT.U32 UR18, UR15, 0xe ;  /* 0x0000000e0f12789a */ /* 0x000fe20008000000 */
[----:B------:R-:W-:Y:S01]  /*1ba0*/  UMOV UR5, URZ ;  /* 0x000000ff00057c82 */ /* 0x000fe20008000000 */
[----:B------:R-:W-:Y:S01]  /*1bb0*/  UMOV UR4, URZ ;  /* 0x000000ff00047c82 */ /* 0x000fe20008000000 */
[----:B------:R-:W-:-:S02]  /*1bc0*/  UIADD3.X UR51, UPT, UPT, UR5, 0x40004040, URZ, UP0, !UPT ;  /* 0x4000404005337890 */ /* 0x000fc400087fe4ff */
[----:B------:R-:W-:Y:S02]  /*1bd0*/  UIADD3 UR48, UP0, UPT, UR18, 0x2, URZ ;  /* 0x0000000212307890 */ /* 0x000fe4000ff1e0ff */
[----:B------:R-:W-:Y:S02]  /*1be0*/  UIADD3.64 UR24, UPT, UPT, UR50, 0x2, URZ ;  /* 0x0000000232187897 */ /* 0x000fe4000fffe0ff */
[----:B------:R-:W-:Y:S02]  /*1bf0*/  UIADD3.X UR49, UPT, UPT, UR4, 0x40004040, URZ, UP0, !UPT ;  /* 0x4000404004317890 */ /* 0x000fe400087fe4ff */
[----:B------:R-:W-:Y:S02]  /*1c00*/  UIADD3.64 UR28, UPT, UPT, UR50, 0x4, URZ ;  /* 0x00000004321c7897 */ /* 0x000fe4000fffe0ff */
[----:B------:R-:W-:Y:S02]  /*1c10*/  UIADD3.64 UR4, UPT, UPT, UR48, 0x2, URZ ;  /* 0x0000000230047897 */ /* 0x000fe4000fffe0ff */
[----:B------:R-:W-:-:S02]  /*1c20*/  UIADD3.64 UR26, UPT, UPT, UR48, 0x4, URZ ;  /* 0x00000004301a7897 */ /* 0x000fc4000fffe0ff */
[----:B------:R-:W-:Y:S02]  /*1c30*/  UIADD3.64 UR34, UPT, UPT, UR50, 0x7fe, URZ ;  /* 0x000007fe32227897 */ /* 0x000fe4000fffe0ff */
[----:B------:R-:W-:Y:S02]  /*1c40*/  UIADD3.64 UR30, UPT, UPT, UR48, 0x1fe, URZ ;  /* 0x000001fe301e7897 */ /* 0x000fe4000fffe0ff */
[----:B------:R-:W-:Y:S02]  /*1c50*/  UIADD3.64 UR38, UPT, UPT, UR50, 0x800, URZ ;  /* 0x0000080032267897 */ /* 0x000fe4000fffe0ff */
[----:B------:R-:W-:Y:S02]  /*1c60*/  UIADD3.64 UR36, UPT, UPT, UR48, 0x200, URZ ;  /* 0x0000020030247897 */ /* 0x000fe4000fffe0ff */
[----:B------:R-:W-:Y:S02]  /*1c70*/  UIADD3.64 UR42, UPT, UPT, UR50, 0x802, URZ ;  /* 0x00000802322a7897 */ /* 0x000fe4000fffe0ff */
[----:B------:R-:W-:Y:S01]  /*1c80*/  UIADD3.64 UR40, UPT, UPT, UR48, 0x202, URZ ;  /* 0x0000020230287897 */ /* 0x000fe2000fffe0ff */
[----:B------:R-:W-:Y:S01]  /*1c90*/  UMOV UR20, 0x0 ;  /* 0x0000000000147882 */ /* 0x000fe20000000000 */
[----:B------:R-:W-:Y:S01]  /*1ca0*/  UMOV UR21, 0x4400490 ;  /* 0x0440049000157882 */ /* 0x000fe20000000000 */
[----:B------:R-:W-:Y:S01]  /*1cb0*/  UIADD3.64 UR46, UPT, UPT, UR50, 0x804, URZ ;  /* 0x00000804322e7897 */ /* 0x000fe2000fffe0ff */
[----:B------:R-:W-:Y:S01]  /*1cc0*/  UMOV UR17, 0x40004040 ;  /* 0x4000404000117882 */ /* 0x000fe20000000000 */
[----:B------:R-:W-:Y:S01]  /*1cd0*/  UIADD3.64 UR44, UPT, UPT, UR48, 0x204, URZ ;  /* 0x00000204302c7897 */ /* 0x000fe2000fffe0ff */
[----:B------:R-:W-:Y:S01]  /*1ce0*/  UMOV UR19, 0x40004040 ;  /* 0x4000404000137882 */ /* 0x000fe20000000000 */
[----:B------:R-:W-:Y:S01]  /*1cf0*/  UMOV UR52, 0x0 ;  /* 0x0000000000347882 */ /* 0x000fe20000000000 */
[----:B------:R-:W-:Y:S01]  /*1d00*/  UMOV UR53, 0x4400490 ;  /* 0x0440049000357882 */ /* 0x000fe20000000000 */
[----:B------:R-:W-:Y:S01]  /*1d10*/  UMOV UR54, 0x0 ;  /* 0x0000000000367882 */ /* 0x000fe20000000000 */
[----:B------:R-:W-:Y:S01]  /*1d20*/  UMOV UR55, 0x4400490 ;  /* 0x0440049000377882 */ /* 0x000fe20000000000 */
[----:B------:R2:W-:Y:S01]  /*1d30*/  UTCHMMA gdesc[UR18], gdesc[UR16], tmem[UR11], tmem[UR20], idesc[UR21], !UPT ;  /* 0x00ff1410120075ea */ /* 0x0005e2000f80000b */
[----:B------:R-:W-:Y:S01]  /*1d40*/  UMOV UR56, 0x0 ;  /* 0x0000000000387882 */ /* 0x000fe20000000000 */
[----:B------:R-:W-:Y:S01]  /*1d50*/  UMOV UR57, 0x4400490 ;  /* 0x0440049000397882 */ /* 0x000fe20000000000 */
[----:B------:R2:W-:Y:S01]  /*1d60*/  UTCHMMA gdesc[UR48], gdesc[UR50], tmem[UR11], tmem[UR52], idesc[UR53], UPT ;  /* 0x00ff3432300075ea */ /* 0x0005e2000b80000b */
        /* <DEDUP_REMOVED lines=12> */
[----:B------:R2:W-:Y:S01]  /*1e30*/  UTCHMMA gdesc[UR40], gdesc[UR42], tmem[UR11], tmem[UR62], idesc[UR63], UPT ;  /* 0x00ff3e2a280075ea */ /* 0x0005e2000b80000b */
[----:B------:R2:W-:Y:S01]  /*1e40*/  UTCHMMA gdesc[UR44], gdesc[UR46], tmem[UR11], tmem[UR64], idesc[UR65], UPT ;  /* 0x00ff402e2c0075ea */ /* 0x0005e2000b80000b */
[----:B------:R-:W-:Y:S01]  /*1e50*/  NOP ;  /* 0x0000000000007918 */ /* 0x000fe20000000000 */
.L_x_57:
[----:B------:R-:W-:Y:S01]  /*1e60*/  ELECT P0, URZ, PT ;  /* 0x0000000000ff782f */ /* 0x000fe20003800000 */
[----:B--2---:R-:W-:Y:S01]  /*1e70*/  UMOV UR4, UR6 ;  /* 0x0000000600047c82 */ /* 0x004fe20008000000 */
[----:B------:R-:W-:Y:S02]  /*1e80*/  UMOV UR5, URZ ;  /* 0x000000ff00057c82 */ /* 0x000fe40008000000 */
[----:B------:R-:W-:-:S13]  /*1e90*/  ISETP.LT.U32.AND P0, PT, R10, 0x20, P0 ;  /* 0x000000200a00780c */ /* 0x000fda0000701070 */
[----:B------:R-:W-:Y:S01]  /*1ea0*/  VOTEU.ANY UP0, P0 ;  /* 0x0000000000ff7886 */ /* 0x000fe20000000100 */
[----:B------:R-:W-:Y:S01]  /*1eb0*/  VOTEU.ANY UP1, P0 ;  /* 0x0000000000ff7886 */ /* 0x000fe20000020100 */
[----:B------:R-:W-:-:S03]  /*1ec0*/  ISETP.GE.U32.AND P0, PT, R13, 0x81, PT ;  /* 0x000000810d00780c */ /* 0x000fc60003f06070 */
[----:B------:R-:W-:Y:S02]  /*1ed0*/  @UP0 UMOV UR4, UR4 ;  /* 0x0000000400040c82 */ /* 0x000fe40008000000 */
[----:B------:R2:W-:Y:S01]  /*1ee0*/  @UP1 UTCBAR [UR4], URZ ;  /* 0x000000ff040013e9 */ /* 0x0005e200080000ff */
[----:B------:R-:W-:Y:S06]  /*1ef0*/  BAR.SYNC.DEFER_BLOCKING 0x0 ;  /* 0x0000000000007b1d */ /* 0x000fec0000010000 */
[----:B------:R-:W3:Y:S02]  /*1f00*/  SYNCS.PHASECHK.TRANS64.TRYWAIT P1, [UR10+0x28010], RZ ;  /* 0x028010ffff0075a7 */ /* 0x000ee4000802110a */
[----:B--23--:R-:W-:Y:S05]  /*1f10*/  @!P1 BRA `(.L_x_58) ;  /* 0x0000001000889947 */ /* 0x00cfea0003800000 */
.L_x_71:
[----:B------:R-:W-:Y:S01]  /*1f20*/  IMAD.MOV.U32 R2, RZ, RZ, RZ ;  /* 0x000000ffff027224 */ /* 0x000fe200078e00ff */
[----:B------:R-:W-:Y:S06]  /*1f30*/  @!P0 BRA `(.L_x_55) ;  /* 0x0000000400d48947 */ /* 0x000fec0003800000 */
[----:B------:R-:W2:Y:S01]  /*1f40*/  LDCU UR34, c[0x0][0x3a0] ;  /* 0x00007400ff2277ac */ /* 0x000ea20008000800 */
[----:B------:R-:W-:Y:S01]  /*1f50*/  UMOV UR35, 0x80 ;  /* 0x0000008000237882 */ /* 0x000fe20000000000 */
[----:B------:R-:W-:-:S05]  /*1f60*/  UMOV UR15, 0x1 ;  /* 0x00000001000f7882 */ /* 0x000fca0000000000 */
.L_x_62:
[----:B------:R-:W-:Y:S01]  /*1f70*/  BAR.SYNC.DEFER_BLOCKING 0x0 ;  /* 0x0000000000007b1d */ /* 0x000fe20000010000 */
[----:B------:R-:W-:Y:S01]  /*1f80*/  ULEA UR42, UR15, UR10, 0x3 ;  /* 0x0000000a0f2a7291 */ /* 0x000fe2000f8e18ff */
[----:B------:R-:W-:Y:S01]  /*1f90*/  @!P3 IMAD.MOV.U32 R3, RZ, RZ, 0x14000 ;  /* 0x00014000ff03b424 */ /* 0x000fe200078e00ff */
[----:B------:R-:W-:Y:S01]  /*1fa0*/  ELECT P1, URZ, PT ;  /* 0x0000000000ff782f */ /* 0x000fe20003820000 */
[----:B------:R-:W-:-:S03]  /*1fb0*/  ULEA UR4, UR15, UR10, 0xe ;  /* 0x0000000a0f047291 */ /* 0x000fc6000f8e70ff */
[----:B------:R-:W-:Y:S01]  /*1fc0*/  ISETP.LT.U32.AND P1, PT, R10, 0x40, P1 ;  /* 0x000000400a00780c */ /* 0x000fe20000f21070 */
[----:B------:R-:W-:Y:S02]  /*1fd0*/  ULOP3.LUT UR5, UR14, 0x1, URZ, 0xc0, !UPT ;  /* 0x000000010e057892 */ /* 0x000fe4000f8ec0ff */
[----:B------:R-:W-:Y:S02]  /*1fe0*/  UIADD3 UR16, UPT, UPT, UR4, 0x20000, URZ ;  /* 0x0002000004107890 */ /* 0x000fe4000fffe0ff */
[----:B------:R-:W-:Y:S02]  /*1ff0*/  ULEA UR22, UR5, UR35, 0x6 ;  /* 0x0000002305167291 */ /* 0x000fe4000f8e30ff */
[----:B------:R-:W-:Y:S01]  /*2000*/  ULEA UR20, UR5, UR16, 0xd ;  /* 0x0000001005147291 */ /* 0x000fe2000f8e68ff */
[----:B------:R-:W-:Y:S01]  /*2010*/  ELECT P0, URZ, PT ;  /* 0x0000000000ff782f */ /* 0x000fe20003800000 */
[----:B------:R-:W-:-:S04]  /*2020*/  ULEA UR17, UR15, UR10, 0x10 ;  /* 0x0000000a0f117291 */ /* 0x000fc8000f8e80ff */
[----:B------:R-:W-:Y:S01]  /*2030*/  VOTEU.ANY UP0, P1 ;  /* 0x0000000000ff7886 */ /* 0x000fe20000800100 */
[----:B------:R-:W-:Y:S01]  /*2040*/  ISETP.LT.U32.AND P0, PT, R10, 0x40, P0 ;  /* 0x000000400a00780c */ /* 0x000fe20000701070 */
[----:B------:R-:W-:Y:S01]  /*2050*/  ULEA UR4, UR5, UR17, 0xf ;  /* 0x0000001105047291 */ /* 0x000fe2000f8e78ff */
[----:B------:R3:W-:Y:S02]  /*2060*/  @!P3 SYNCS.ARRIVE.TRANS64 RZ, [UR42+0x28000], R3 ;  /* 0x02800003ffffb9a7 */ /* 0x0007e4000800002a */
[----:B------:R-:W-:Y:S01]  /*2070*/  @UP0 UIADD3 UR21, UPT, UPT, UR42, 0x28000, URZ ;  /* 0x000280002a150890 */ /* 0x000fe2000fffe0ff */
[----:B------:R-:W-:Y:S01]  /*2080*/  VOTEU.ANY UP0, P1 ;  /* 0x0000000000ff7886 */ /* 0x000fe20000800100 */
[----:B------:R-:W-:Y:S01]  /*2090*/  BAR.SYNC.DEFER_BLOCKING 0x0 ;  /* 0x0000000000007b1d */ /* 0x000fe20000010000 */
[----:B---3--:R-:W-:-:S06]  /*20a0*/  IMAD.U32 R3, R2, -0x80000000, RZ ;  /* 0x8000000002037824 */ /* 0x008fcc00078e00ff */
[----:B------:R-:W-:Y:S01]  /*20b0*/  VOTEU.ANY UP1, P0 ;  /* 0x0000000000ff7886 */ /* 0x000fe20000020100 */
[----:B------:R-:W-:-:S04]  /*20c0*/  UMOV UR6, UR22 ;  /* 0x0000001600067c82 */ /* 0x000fc80008000000 */
[----:B------:R-:W-:Y:S01]  /*20d0*/  @UP1 UIADD3 UR5, UPT, UPT, UR42, 0x28000, URZ ;  /* 0x000280002a051890 */ /* 0x000fe2000fffe0ff */
[----:B------:R-:W-:Y:S01]  /*20e0*/  VOTEU.ANY UP1, P0 ;  /* 0x0000000000ff7886 */ /* 0x000fe20000020100 */
[----:B------:R3:W-:Y:S01]  /*20f0*/  @UP0 UTMALDG.2D [UR20], [UR8] ;  /* 0x00000014080005b4 */ /* 0x0007e20008008000 */
[----:B------:R-:W-:Y:S01]  /*2100*/  UISETP.NE.U32.AND UP0, UPT, UR14, URZ, UPT ;  /* 0x000000ff0e00728c */ /* 0x000fe2000bf05070 */
[----:B------:R5:W-:Y:S06]  /*2110*/  MEMBAR.ALL.CTA ;  /* 0x0000000000007992 */ /* 0x000bec0000008000 */
[----:B-----5:R-:W5:Y:S02]  /*2120*/  FENCE.VIEW.ASYNC.S ;  /* 0x00000000000073c6 */ /* 0x020f640000000000 */
[----:B-----5:R-:W-:Y:S06]  /*2130*/  BAR.SYNC.DEFER_BLOCKING 0x0 ;  /* 0x0000000000007b1d */ /* 0x020fec0000010000 */
[----:B------:R3:W-:Y:S02]  /*2140*/  @UP1 UTMALDG.2D [UR4], [UR32] ;  /* 0x00000004200015b4 */ /* 0x0007e40008008000 */
[----:B------:R-:W-:Y:S06]  /*2150*/  BAR.SYNC.DEFER_BLOCKING 0x0 ;  /* 0x0000000000007b1d */ /* 0x000fec0000010000 */
[----:B------:R-:W5:Y:S02]  /*2160*/  SYNCS.PHASECHK.TRANS64.TRYWAIT P0, [UR42+0x28000], R3 ;  /* 0x02800003ff0075a7 */ /* 0x000f64000800112a */
[----:B---3-5:R-:W-:Y:S05]  /*2170*/  @!P0 BRA `(.L_x_59) ;  /* 0x0000000c00fc8947 */ /* 0x028fea0003800000 */
.L_x_72:
[----:B------:R-:W-:Y:S05]  /*2180*/  BRA.U UP0, `(.L_x_60) ;  /* 0x0000000100f47547 */ /* 0x000fea000b800000 */
[----:B------:R-:W-:Y:S02]  /*2190*/  USHF.R.U32.HI UR20, URZ, 0x4, UR16 ;  /* 0x00000004ff147899 */ /* 0x000fe40008011610 */
[----:B------:R-:W-:Y:S02]  /*21a0*/  USHF.R.U32.HI UR24, URZ, 0x4, UR17 ;  /* 0x00000004ff187899 */ /* 0x000fe40008011611 */
[----:B------:R-:W-:Y:S02]  /*21b0*/  USGXT.U32 UR20, UR20, 0xe ;  /* 0x0000000e1414789a */ /* 0x000fe40008000000 */
[----:B------:R-:W-:Y:S02]  /*21c0*/  USGXT.U32 UR24, UR24, 0xe ;  /* 0x0000000e1818789a */ /* 0x000fe40008000000 */
[----:B------:R-:W-:Y:S02]  /*21d0*/  UIADD3 UR28, UP0, UPT, UR20, 0x2, URZ ;  /* 0x00000002141c7890 */ /* 0x000fe4000ff1e0ff */
[----:B------:R-:W-:Y:S01]  /*21e0*/  UIADD3 UR26, UP1, UPT, UR24, 0x2, URZ ;  /* 0x00000002181a7890 */ /* 0x000fe2000ff3e0ff */
[----:B------:R-:W-:Y:S01]  /*21f0*/  UMOV UR4, URZ ;  /* 0x000000ff00047c82 */ /* 0x000fe20008000000 */
[----:B------:R-:W-:Y:S01]  /*2200*/  UMOV UR5, URZ ;  /* 0x000000ff00057c82 */ /* 0x000fe20008000000 */
[----:B------:R-:W-:-:S02]  /*2210*/  UIADD3.X UR29, UPT, UPT, UR4, 0x40004040, URZ, UP0, !UPT ;  /* 0x40004040041d7890 */ /* 0x000fc400087fe4ff */
[----:B------:R-:W-:Y:S02]  /*2220*/  UIADD3 UR44, UP3, UPT, UR28, 0x2, URZ ;  /* 0x000000021c2c7890 */ /* 0x000fe4000ff7e0ff */
[----:B------:R-:W-:Y:S02]  /*2230*/  UIADD3.X UR27, UPT, UPT, UR5, 0x40004040, URZ, UP1, !UPT ;  /* 0x40004040051b7890 */ /* 0x000fe40008ffe4ff */
[----:B------:R-:W-:Y:S02]  /*2240*/  UIADD3 UR46, UP2, UPT, UR26, 0x2, URZ ;  /* 0x000000021a2e7890 */ /* 0x000fe4000ff5e0ff */
[----:B------:R-:W-:Y:S02]  /*2250*/  UIADD3 UR48, UP6, UPT, UR28, 0x4, URZ ;  /* 0x000000041c307890 */ /* 0x000fe4000ffde0ff */
[----:B------:R-:W-:Y:S02]  /*2260*/  UIADD3 UR50, UP5, UPT, UR26, 0x4, URZ ;  /* 0x000000041a327890 */ /* 0x000fe4000ffbe0ff */
[----:B------:R-:W-:-:S02]  /*2270*/  UIADD3 UR52, UP1, UPT, UR28, 0x1fe, URZ ;  /* 0x000001fe1c347890 */ /* 0x000fc4000ff3e0ff */
[----:B------:R-:W-:Y:S02]  /*2280*/  UIADD3 UR54, UP0, UPT, UR26, 0x7fe, URZ ;  /* 0x000007fe1a367890 */ /* 0x000fe4000ff1e0ff */
[----:B------:R-:W-:Y:S02]  /*2290*/  UIADD3.X UR45, UPT, UPT, UR29, URZ, URZ, UP3, !UPT ;  /* 0x000000ff1d2d7290 */ /* 0x000fe40009ffe4ff */
[----:B------:R-:W-:Y:S02]  /*22a0*/  UIADD3 UR56, UP4, UPT, UR28, 0x200, URZ ;  /* 0x000002001c387890 */ /* 0x000fe4000ff9e0ff */
[----:B------:R-:W-:Y:S02]  /*22b0*/  UIADD3 UR58, UP3, UPT, UR26, 0x800, URZ ;  /* 0x000008001a3a7890 */ /* 0x000fe4000ff7e0ff */
[----:B------:R-:W-:Y:S02]  /*22c0*/  UIADD3.X UR47, UPT, UPT, UR27, URZ, URZ, UP2, !UPT ;  /* 0x000000ff1b2f7290 */ /* 0x000fe400097fe4ff */
[----:B------:R-:W-:-:S02]  /*22d0*/  UIADD3.X UR49, UPT, UPT, UR29, URZ, URZ, UP6, !UPT ;  /* 0x000000ff1d317290 */ /* 0x000fc4000b7fe4ff */
[----:B------:R-:W-:Y:S02]  /*22e0*/  UIADD3 UR60, UP2, UPT, UR28, 0x202, URZ ;  /* 0x000002021c3c7890 */ /* 0x000fe4000ff5e0ff */
[----:B------:R-:W-:Y:S02]  /*22f0*/  UIADD3 UR62, UP6, UPT, UR26, 0x802, URZ ;  /* 0x000008021a3e7890 */ /* 0x000fe4000ffde0ff */
[----:B------:R-:W-:Y:S02]  /*2300*/  UIADD3.X UR51, UPT, UPT, UR27, URZ, URZ, UP5, !UPT ;  /* 0x000000ff1b337290 */ /* 0x000fe4000affe4ff */
[----:B------:R-:W-:Y:S02]  /*2310*/  UIADD3.X UR53, UPT, UPT, UR29, URZ, URZ, UP1, !UPT ;  /* 0x000000ff1d357290 */ /* 0x000fe40008ffe4ff */
[----:B------:R-:W-:Y:S02]  /*2320*/  UIADD3 UR4, UP5, UPT, UR28, 0x204, URZ ;  /* 0x000002041c047890 */ /* 0x000fe4000ffbe0ff */
[----:B------:R-:W-:-:S02]  /*2330*/  UIADD3 UR30, UP1, UPT, UR26, 0x804, URZ ;  /* 0x000008041a1e7890 */ /* 0x000fc4000ff3e0ff */
[----:B------:R-:W-:Y:S02]  /*2340*/  UIADD3.X UR55, UPT, UPT, UR27, URZ, URZ, UP0, !UPT ;  /* 0x000000ff1b377290 */ /* 0x000fe400087fe4ff */
[----:B------:R-:W-:Y:S02]  /*2350*/  UIADD3.X UR57, UPT, UPT, UR29, URZ, URZ, UP4, !UPT ;  /* 0x000000ff1d397290 */ /* 0x000fe4000a7fe4ff */
[----:B------:R-:W-:Y:S02]  /*2360*/  UIADD3.X UR59, UPT, UPT, UR27, URZ, URZ, UP3, !UPT ;  /* 0x000000ff1b3b7290 */ /* 0x000fe40009ffe4ff */
[----:B------:R-:W-:Y:S02]  /*2370*/  UIADD3.X UR61, UPT, UPT, UR29, URZ, URZ, UP2, !UPT ;  /* 0x000000ff1d3d7290 */ /* 0x000fe400097fe4ff */
[----:B------:R-:W-:Y:S01]  /*2380*/  UIADD3.X UR63, UPT, UPT, UR27, URZ, URZ, UP6, !UPT ;  /* 0x000000ff1b3f7290 */ /* 0x000fe2000b7fe4ff */
[----:B------:R-:W-:Y:S01]  /*2390*/  UMOV UR18, 0x0 ;  /* 0x0000000000127882 */ /* 0x000fe20000000000 */
[----:B------:R-:W-:Y:S01]  /*23a0*/  UMOV UR19, 0x4400490 ;  /* 0x0440049000137882 */ /* 0x000fe20000000000 */
[----:B------:R-:W-:Y:S01]  /*23b0*/  UMOV UR21, 0x40004040 ;  /* 0x4000404000157882 */ /* 0x000fe20000000000 */
[----:B------:R-:W-:Y:S01]  /*23c0*/  UMOV UR25, 0x40004040 ;  /* 0x4000404000197882 */ /* 0x000fe20000000000 */
[----:B------:R-:W-:Y:S01]  /*23d0*/  UIADD3.X UR5, UPT, UPT, UR29, URZ, URZ, UP5, !UPT ;  /* 0x000000ff1d057290 */ /* 0x000fe2000affe4ff */
[----:B------:R3:W-:Y:S01]  /*23e0*/  UTCHMMA gdesc[UR20], gdesc[UR24], tmem[UR11], tmem[UR18], idesc[UR19], UPT ;  /* 0x00ff1218140075ea */ /* 0x0007e2000b80000b */
[----:B------:R-:W-:Y:S01]  /*23f0*/  UIADD3.X UR31, UPT, UPT, UR27, URZ, URZ, UP1, !UPT ;  /* 0x000000ff1b1f7290 */ /* 0x000fe20008ffe4ff */
[----:B------:R-:W-:Y:S01]  /*2400*/  UMOV UR16, 0x0 ;  /* 0x0000000000107882 */ /* 0x000fe20000000000 */
[----:B------:R-:W-:Y:S01]  /*2410*/  UMOV UR17, 0x4400490 ;  /* 0x0440049000117882 */ /* 0x000fe20000000000 */
[----:B------:R-:W-:Y:S01]  /*2420*/  UMOV UR40, 0x0 ;  /* 0x0000000000287882 */ /* 0x000fe20000000000 */
[----:B------:R-:W-:Y:S01]  /*2430*/  UMOV UR41, 0x4400490 ;  /* 0x0440049000297882 */ /* 0x000fe20000000000 */
        /* <DEDUP_REMOVED lines=18> */
.L_x_60:
[----:B------:R-:W-:Y:S01]  /*2560*/  ELECT P0, URZ, PT ;  /* 0x0000000000ff782f */ /* 0x000fe20003800000 */
[----:B---3--:R-:W-:-:S03]  /*2570*/  UIADD3 UR4, UPT, UPT, UR42, 0x28010, URZ ;  /* 0x000280102a047890 */ /* 0x008fc6000fffe0ff */
[----:B------:R-:W-:Y:S01]  /*2580*/  ISETP.LT.U32.AND P0, PT, R10, 0x20, P0 ;  /* 0x000000200a00780c */ /* 0x000fe20000701070 */
[----:B------:R-:W-:-:S12]  /*2590*/  UMOV UR5, URZ ;  /* 0x000000ff00057c82 */ /* 0x000fd80008000000 */
[----:B------:R-:W-:Y:S01]  /*25a0*/  VOTEU.ANY UP0, P0 ;  /* 0x0000000000ff7886 */ /* 0x000fe20000000100 */
[----:B------:R-:W-:-:S04]  /*25b0*/  VOTEU.ANY UP1, P0 ;  /* 0x0000000000ff7886 */ /* 0x000fc80000020100 */
[----:B------:R-:W-:Y:S02]  /*25c0*/  @UP0 UMOV UR4, UR4 ;  /* 0x0000000400040c82 */ /* 0x000fe40008000000 */
[----:B------:R3:W-:Y:S01]  /*25d0*/  @UP1 UTCBAR [UR4], URZ ;  /* 0x000000ff040013e9 */ /* 0x0007e200080000ff */
[----:B------:R-:W-:Y:S06]  /*25e0*/  BAR.SYNC.DEFER_BLOCKING 0x0 ;  /* 0x0000000000007b1d */ /* 0x000fec0000010000 */
[----:B------:R-:W5:Y:S02]  /*25f0*/  SYNCS.PHASECHK.TRANS64.TRYWAIT P0, [UR42+0x28010], R3 ;  /* 0x02801003ff0075a7 */ /* 0x000f64000800112a */
[----:B---3-5:R-:W-:Y:S05]  /*2600*/  @!P0 BRA `(.L_x_61) ;  /* 0x0000000800e48947 */ /* 0x028fea0003800000 */
.L_x_73:
[----:B------:R-:W-:Y:S02]  /*2610*/  UIADD3 UR15, UPT, UPT, UR15, 0x1, URZ ;  /* 0x000000010f0f7890 */ /* 0x000fe4000fffe0ff */
[----:B------:R-:W-:Y:S02]  /*2620*/  UIADD3 UR35, UPT, UPT, UR35, 0x80, URZ ;  /* 0x0000008023237890 */ /* 0x000fe4000fffe0ff */
[----:B------:R-:W-:-:S04]  /*2630*/  UISETP.NE.U32.AND UP0, UPT, UR15, 0x2, UPT ;  /* 0x000000020f00788c */ /* 0x000fc8000bf05070 */
[----:B------:R-:W-:Y:S02]  /*2640*/  USEL UR15, UR15, URZ, UP0 ;  /* 0x000000ff0f0f7287 */ /* 0x000fe40008000000 */
[----:B------:R-:W-:Y:S02]  /*2650*/  USEL UR4, URZ, 0x1, UP0 ;  /* 0x00000001ff047887 */ /* 0x000fe40008000000 */
[----:B--2---:R-:W-:-:S04]  /*2660*/  UISETP.GE.AND UP0, UPT, UR35, UR34, UPT ;  /* 0x000000222300728c */ /* 0x004fc8000bf06270 */
[----:B------:R-:W-:-:S05]  /*2670*/  LOP3.LUT R2, R2, UR4, RZ, 0x3c, !PT ;  /* 0x0000000402027c12 */ /* 0x000fca000f8e3cff */
[----:B------:R-:W-:Y:S05]  /*2680*/  BRA.U !UP0, `(.L_x_62) ;  /* 0xfffffff908387547 */ /* 0x000fea000b83ffff */
.L_x_55:
[----:B-----5:R-:W-:Y:S06]  /*2690*/  BAR.SYNC.DEFER_BLOCKING 0x0 ;  /* 0x0000000000007b1d */ /* 0x020fec0000010000 */
[----:B------:R-:W-:Y:S04]  /*26a0*/  BSSY.RECONVERGENT B5, `(.L_x_63) ;  /* 0x0000004000057945 */ /* 0x000fe80003800200 */
[----:B------:R-:W-:Y:S05]  /*26b0*/  @P3 BRA `(.L_x_64) ;  /* 0x0000000000083947 */ /* 0x000fea0003800000 */
[----:B------:R-:W2:Y:S02]  /*26c0*/  SYNCS.CCTL.IV [UR10+0x28000] ;  /* 0x02800000ff0079b1 */ /* 0x000ea4000800000a */
[----:B--2---:R-:W2:Y:S02]  /*26d0*/  SYNCS.CCTL.IV [UR10+0x28010] ;  /* 0x02801000ff0079b1 */ /* 0x004ea4000800000a */
.L_x_64:
[----:B------:R-:W-:Y:S05]  /*26e0*/  BSYNC.RECONVERGENT B5 ;  /* 0x0000000000057941 */ /* 0x000fea0003800200 */
.L_x_63:
[----:B--2---:R-:W-:Y:S06]  /*26f0*/  BAR.SYNC.DEFER_BLOCKING 0x0 ;  /* 0x0000000000007b1d */ /* 0x004fec0000010000 */
[----:B------:R-:W-:Y:S04]  /*2700*/  BSSY.RECONVERGENT B5, `(.L_x_65) ;  /* 0x0000004000057945 */ /* 0x000fe80003800200 */
[----:B------:R-:W-:Y:S05]  /*2710*/  @P3 BRA `(.L_x_66) ;  /* 0x0000000000083947 */ /* 0x000fea0003800000 */
[----:B------:R-:W2:Y:S02]  /*2720*/  SYNCS.CCTL.IV [UR10+0x28008] ;  /* 0x02800800ff0079b1 */ /* 0x000ea4000800000a */
[----:B--2---:R-:W2:Y:S02]  /*2730*/  SYNCS.CCTL.IV [UR10+0x28018] ;  /* 0x02801800ff0079b1 */ /* 0x004ea4000800000a */
.L_x_66:
[----:B------:R-:W-:Y:S05]  /*2740*/  BSYNC.RECONVERGENT B5 ;  /* 0x0000000000057941 */ /* 0x000fea0003800200 */
.L_x_65:
[----:B------:R-:W-:Y:S01]  /*2750*/  ULOP3.LUT UR14, UR14, 0x3, URZ, 0xc0, !UPT ;  /* 0x000000030e0e7892 */ /* 0x000fe2000f8ec0ff */
[C---:B------:R-:W-:Y:S01]  /*2760*/  IMAD.SHL.U32 R2, R0.reuse, 0x10, RZ ;  /* 0x0000001000027824 */ /* 0x040fe200078e00ff */
[----:B------:R-:W-:Y:S01]  /*2770*/  UMOV UR6, UR23 ;  /* 0x0000001700067c82 */ /* 0x000fe20008000000 */
[C---:B------:R-:W-:Y:S01]  /*2780*/  IMAD.SHL.U32 R132, R0.reuse, 0x40, RZ ;  /* 0x0000004000847824 */ /* 0x040fe200078e00ff */
[----:B------:R-:W-:Y:S01]  /*2790*/  ULEA UR4, UR14, UR11, 0x15 ;  /* 0x0000000b0e047291 */ /* 0x000fe2000f8ea8ff */
[----:B------:R-:W-:Y:S01]  /*27a0*/  IMAD.SHL.U32 R3, R0, 0x80, RZ ;  /* 0x0000008000037824 */ /* 0x000fe200078e00ff */
[----:B------:R-:W-:Y:S01]  /*27b0*/  LOP3.LUT R2, R2, 0x70, RZ, 0xc0, !PT ;  /* 0x0000007002027812 */ /* 0x000fe200078ec0ff */
[----:B------:R-:W-:Y:S01]  /*27c0*/  IMAD.SHL.U32 R0, R0, 0x400, RZ ;  /* 0x0000040000007824 */ /* 0x000fe200078e00ff */
[----:B------:R-:W-:Y:S01]  /*27d0*/  LOP3.LUT R133, R132, 0x1800, RZ, 0xc0, !PT ;  /* 0x0000180084857812 */ /* 0x000fe200078ec0ff */
[----:B------:R-:W-:Y:S01]  /*27e0*/  ULEA UR5, UR14, UR7, 0x6 ;  /* 0x000000070e057291 */ /* 0x000fe2000f8e30ff */
[----:B------:R-:W-:-:S02]  /*27f0*/  LOP3.LUT R2, R2, 0x780, R3, 0xf8, !PT ;  /* 0x0000078002027812 */ /* 0x000fc400078ef803 */
[----:B------:R-:W-:Y:S02]  /*2800*/  ELECT P0, URZ, PT ;  /* 0x0000000000ff782f */ /* 0x000fe40003800000 */
[----:B------:R-:W-:Y:S01]  /*2810*/  LOP3.LUT R133, R133, 0x4000, R0, 0xf8, !PT ;  /* 0x0000400085857812 */ /* 0x000fe200078ef800 */
[----:B----4-:R-:W-:Y:S01]  /*2820*/  LDTM.16dp32bit_t0_t15.x128 R4, tmem[UR4] ;  /* 0x00000004000479ee */ /* 0x010fe20008b80000 */
[----:B------:R-:W3:Y:S01]  /*2830*/  LDTM.16dp32bit_t16_t31.x128 R4, tmem[UR4+0x80] ;  /* 0x00008004000479ee */ /* 0x000ee20008ba0000 */
[----:B------:R-:W-:Y:S01]  /*2840*/  NOP ;  /* 0x0000000000007918 */ /* 0x000fe20000000000 */
[----:B------:R-:W-:Y:S01]  /*2850*/  ULEA UR4, UR14, UR10, 0xd ;  /* 0x0000000a0e047291 */ /* 0x000fe2000f8e68ff */
[----:B------:R-:W-:-:S04]  /*2860*/  LOP3.LUT R0, R133, R2, RZ, 0xfc, !PT ;  /* 0x0000000285007212 */ /* 0x000fc800078efcff */
[C---:B------:R-:W-:Y:S02]  /*2870*/  LOP3.LUT R2, R0.reuse, 0x10, RZ, 0x3c, !PT ;  /* 0x0000001000027812 */ /* 0x040fe400078e3cff */
[----:B------:R-:W-:Y:S02]  /*2880*/  LOP3.LUT R3, R0, 0x20, RZ, 0x3c, !PT ;  /* 0x0000002000037812 */ /* 0x000fe400078e3cff */
[----:B---3--:R-:W-:Y:S02]  /*2890*/  F2FP.BF16.F32.PACK_AB R4, R5, R4 ;  /* 0x000000040504723e */ /* 0x008fe400000010ff */
[----:B------:R-:W-:Y:S02]  /*28a0*/  F2FP.BF16.F32.PACK_AB R68, R69, R68 ;  /* 0x000000444544723e */ /* 0x000fe400000010ff */
[----:B------:R-:W-:Y:S02]  /*28b0*/  F2FP.BF16.F32.PACK_AB R5, R7, R6 ;  /* 0x000000060705723e */ /* 0x000fe400000010ff */
[----:B------:R-:W-:-:S02]  /*28c0*/  F2FP.BF16.F32.PACK_AB R12, R13, R12 ;  /* 0x0000000c0d0c723e */ /* 0x000fc400000010ff */
[----:B------:R-:W-:Y:S02]  /*28d0*/  F2FP.BF16.F32.PACK_AB R69, R71, R70 ;  /* 0x000000464745723e */ /* 0x000fe400000010ff */
[----:B------:R-:W-:Y:S02]  /*28e0*/  F2FP.BF16.F32.PACK_AB R76, R77, R76 ;  /* 0x0000004c4d4c723e */ /* 0x000fe400000010ff */
[----:B------:R-:W-:Y:S02]  /*28f0*/  F2FP.BF16.F32.PACK_AB R6, R9, R8 ;  /* 0x000000080906723e */ /* 0x000fe400000010ff */
[----:B------:R-:W-:Y:S02]  /*2900*/  F2FP.BF16.F32.PACK_AB R7, R11, R10 ;  /* 0x0000000a0b07723e */ /* 0x000fe400000010ff */
[----:B------:R-:W-:Y:S02]  /*2910*/  F2FP.BF16.F32.PACK_AB R13, R15, R14 ;  /* 0x0000000e0f0d723e */ /* 0x000fe400000010ff */
[----:B------:R-:W-:Y:S01]  /*2920*/  F2FP.BF16.F32.PACK_AB R70, R73, R72 ;  /* 0x000000484946723e */ /* 0x000fe200000010ff */
[----:B--2---:R-:W-:Y:S01]  /*2930*/  STS.128 [R0+UR10], R4 ;  /* 0x0000000400007988 */ /* 0x004fe20008000c0a */
[----:B------:R-:W-:-:S02]  /*2940*/  F2FP.BF16.F32.PACK_AB R71, R75, R74 ;  /* 0x0000004a4b47723e */ /* 0x000fc400000010ff */
[----:B------:R-:W-:Y:S02]  /*2950*/  F2FP.BF16.F32.PACK_AB R77, R79, R78 ;  /* 0x0000004e4f4d723e */ /* 0x000fe400000010ff */
[----:B------:R-:W-:Y:S01]  /*2960*/  F2FP.BF16.F32.PACK_AB R14, R17, R16 ;  /* 0x00000010110e723e */ /* 0x000fe200000010ff */
[----:B------:R-:W-:Y:S01]  /*2970*/  STS.128 [R0+UR10+0x2000], R68 ;  /* 0x0020004400007988 */ /* 0x000fe20008000c0a */
[----:B------:R-:W-:Y:S02]  /*2980*/  F2FP.BF16.F32.PACK_AB R15, R19, R18 ;  /* 0x00000012130f723e */ /* 0x000fe400000010ff */
[----:B------:R-:W-:Y:S02]  /*2990*/  F2FP.BF16.F32.PACK_AB R20, R21, R20 ;  /* 0x000000141514723e */ /* 0x000fe400000010ff */
[----:B------:R-:W-:Y:S01]  /*29a0*/  F2FP.BF16.F32.PACK_AB R78, R81, R80 ;  /* 0x00000050514e723e */ /* 0x000fe200000010ff */
[----:B------:R-:W-:Y:S01]  /*29b0*/  STS.128 [R2+UR10], R12 ;  /* 0x0000000c02007988 */ /* 0x000fe20008000c0a */
[----:B------:R-:W-:-:S02]  /*29c0*/  F2FP.BF16.F32.PACK_AB R79, R83, R82 ;  /* 0x00000052534f723e */ /* 0x000fc400000010ff */
[----:B------:R-:W-:Y:S02]  /*29d0*/  F2FP.BF16.F32.PACK_AB R84, R85, R84 ;  /* 0x000000545554723e */ /* 0x000fe400000010ff */
[----:B------:R-:W-:Y:S01]  /*29e0*/  F2FP.BF16.F32.PACK_AB R21, R23, R22 ;  /* 0x000000161715723e */ /* 0x000fe200000010ff */
[----:B------:R2:W-:Y:S01]  /*29f0*/  STS.128 [R2+UR10+0x2000], R76 ;  /* 0x0020004c02007988 */ /* 0x0005e20008000c0a */
[----:B------:R-:W-:Y:S02]  /*2a00*/  F2FP.BF16.F32.PACK_AB R28, R29, R28 ;  /* 0x0000001c1d1c723e */ /* 0x000fe400000010ff */
[----:B------:R-:W-:Y:S02]  /*2a10*/  F2FP.BF16.F32.PACK_AB R85, R87, R86 ;  /* 0x000000565755723e */ /* 0x000fe400000010ff */
[----:B------:R-:W-:Y:S02]  /*2a20*/  F2FP.BF16.F32.PACK_AB R92, R93, R92 ;  /* 0x0000005c5d5c723e */ /* 0x000fe400000010ff */
[----:B------:R-:W-:-:S02]  /*2a30*/  F2FP.BF16.F32.PACK_AB R22, R25, R24 ;  /* 0x000000181916723e */ /* 0x000fc400000010ff */
[----:B------:R-:W-:Y:S02]  /*2a40*/  F2FP.BF16.F32.PACK_AB R23, R27, R26 ;  /* 0x0000001a1b17723e */ /* 0x000fe400000010ff */
[----:B------:R-:W-:Y:S02]  /*2a50*/  F2FP.BF16.F32.PACK_AB R29, R31, R30 ;  /* 0x0000001e1f1d723e */ /* 0x000fe400000010ff */
[----:B------:R-:W-:Y:S01]  /*2a60*/  F2FP.BF16.F32.PACK_AB R36, R37, R36 ;  /* 0x000000242524723e */ /* 0x000fe200000010ff */
[----:B------:R3:W-:Y:S01]  /*2a70*/  STS.128 [R3+UR10], R20 ;  /* 0x0000001403007988 */ /* 0x0007e20008000c0a */
[----:B------:R-:W-:Y:S02]  /*2a80*/  F2FP.BF16.F32.PACK_AB R86, R89, R88 ;  /* 0x000000585956723e */ /* 0x000fe400000010ff */
[----:B------:R-:W-:Y:S02]  /*2a90*/  F2FP.BF16.F32.PACK_AB R87, R91, R90 ;  /* 0x0000005a5b57723e */ /* 0x000fe400000010ff */
[----:B------:R-:W-:-:S02]  /*2aa0*/  F2FP.BF16.F32.PACK_AB R93, R95, R94 ;  /* 0x0000005e5f5d723e */ /* 0x000fc400000010ff */
[----:B------:R-:W-:Y:S01]  /*2ab0*/  F2FP.BF16.F32.PACK_AB R100, R101, R100 ;  /* 0x000000646564723e */ /* 0x000fe200000010ff */
[----:B------:R3:W-:Y:S01]  /*2ac0*/  STS.128 [R3+UR10+0x2000], R84 ;  /* 0x0020005403007988 */ /* 0x0007e20008000c0a */
[----:B------:R-:W-:Y:S02]  /*2ad0*/  F2FP.BF16.F32.PACK_AB R30, R33, R32 ;  /* 0x00000020211e723e */ /* 0x000fe400000010ff */
[----:B------:R-:W-:Y:S02]  /*2ae0*/  F2FP.BF16.F32.PACK_AB R31, R35, R34 ;  /* 0x00000022231f723e */ /* 0x000fe400000010ff */
[----:B------:R-:W-:Y:S02]  /*2af0*/  F2FP.BF16.F32.PACK_AB R37, R39, R38 ;  /* 0x000000262725723e */ /* 0x000fe400000010ff */
[----:B------:R-:W-:Y:S02]  /*2b00*/  F2FP.BF16.F32.PACK_AB R44, R45, R44 ;  /* 0x0000002c2d2c723e */ /* 0x000fe400000010ff */
[----:B------:R-:W-:-:S02]  /*2b10*/  F2FP.BF16.F32.PACK_AB R94, R97, R96 ;  /* 0x00000060615e723e */ /* 0x000fc400000010ff */
[----:B------:R-:W-:Y:S02]  /*2b20*/  F2FP.BF16.F32.PACK_AB R95, R99, R98 ;  /* 0x00000062635f723e */ /* 0x000fe400000010ff */
[----:B------:R-:W-:Y:S02]  /*2b30*/  F2FP.BF16.F32.PACK_AB R101, R103, R102 ;  /* 0x000000666765723e */ /* 0x000fe400000010ff */
[----:B------:R-:W-:Y:S02]  /*2b40*/  F2FP.BF16.F32.PACK_AB R108, R109, R108 ;  /* 0x0000006c6d6c723e */ /* 0x000fe400000010ff */
[----:B------:R-:W-:Y:S02]  /*2b50*/  LOP3.LUT R8, R0, 0x30, RZ, 0x3c, !PT ;  /* 0x0000003000087812 */ /* 0x000fe400078e3cff */
[----:B------:R-:W-:Y:S02]  /*2b60*/  F2FP.BF16.F32.PACK_AB R38, R41, R40 ;  /* 0x000000282926723e */ /* 0x000fe400000010ff */
[----:B------:R-:W-:Y:S01]  /*2b70*/  F2FP.BF16.F32.PACK_AB R39, R43, R42 ;  /* 0x0000002a2b27723e */ /* 0x000fe200000010ff */
[----:B------:R3:W-:Y:S01]  /*2b80*/  STS.128 [R8+UR10], R28 ;  /* 0x0000001c08007988 */ /* 0x0007e20008000c0a */
[----:B------:R-:W-:-:S02]  /*2b90*/  F2FP.BF16.F32.PACK_AB R45, R47, R46 ;  /* 0x0000002e2f2d723e */ /* 0x000fc400000010ff */
[----:B------:R-:W-:Y:S01]  /*2ba0*/  F2FP.BF16.F32.PACK_AB R52, R53, R52 ;  /* 0x000000343534723e */ /* 0x000fe200000010ff */
[----:B------:R3:W-:Y:S01]  /*2bb0*/  STS.128 [R8+UR10+0x2000], R92 ;  /* 0x0020005c08007988 */ /* 0x0007e20008000c0a */
[----:B------:R-:W-:Y:S02]  /*2bc0*/  F2FP.BF16.F32.PACK_AB R102, R105, R104 ;  /* 0x000000686966723e */ /* 0x000fe400000010ff */
[----:B------:R-:W-:Y:S02]  /*2bd0*/  F2FP.BF16.F32.PACK_AB R103, R107, R106 ;  /* 0x0000006a6b67723e */ /* 0x000fe400000010ff */
[----:B------:R-:W-:Y:S02]  /*2be0*/  F2FP.BF16.F32.PACK_AB R109, R111, R110 ;  /* 0x0000006e6f6d723e */ /* 0x000fe400000010ff */
[----:B------:R-:W-:Y:S02]  /*2bf0*/  F2FP.BF16.F32.PACK_AB R116, R117, R116 ;  /* 0x000000747574723e */ /* 0x000fe400000010ff */
[----:B------:R-:W-:-:S02]  /*2c00*/  LOP3.LUT R9, R0, 0x40, RZ, 0x3c, !PT ;  /* 0x0000004000097812 */ /* 0x000fc400078e3cff */
[----:B------:R-:W-:Y:S02]  /*2c10*/  F2FP.BF16.F32.PACK_AB R46, R49, R48 ;  /* 0x00000030312e723e */ /* 0x000fe400000010ff */
[----:B------:R-:W-:Y:S01]  /*2c20*/  F2FP.BF16.F32.PACK_AB R47, R51, R50 ;  /* 0x00000032332f723e */ /* 0x000fe200000010ff */
[----:B------:R3:W-:Y:S01]  /*2c30*/  STS.128 [R9+UR10], R36 ;  /* 0x0000002409007988 */ /* 0x0007e20008000c0a */
[----:B------:R-:W-:Y:S02]  /*2c40*/  F2FP.BF16.F32.PACK_AB R53, R55, R54 ;  /* 0x000000363735723e */ /* 0x000fe400000010ff */
[----:B------:R-:W-:Y:S01]  /*2c50*/  F2FP.BF16.F32.PACK_AB R60, R61, R60 ;  /* 0x0000003c3d3c723e */ /* 0x000fe200000010ff */
[----:B------:R3:W-:Y:S01]  /*2c60*/  STS.128 [R9+UR10+0x2000], R100 ;  /* 0x0020006409007988 */ /* 0x0007e20008000c0a */
[----:B------:R-:W-:Y:S02]  /*2c70*/  F2FP.BF16.F32.PACK_AB R110, R113, R112 ;  /* 0x00000070716e723e */ /* 0x000fe400000010ff */
[----:B------:R-:W-:-:S02]  /*2c80*/  F2FP.BF16.F32.PACK_AB R111, R115, R114 ;  /* 0x00000072736f723e */ /* 0x000fc400000010ff */
        /* <DEDUP_REMOVED lines=11> */
[----:B--2---:R-:W-:Y:S02]  /*2d40*/  LOP3.LUT R2, R0, 0x60, RZ, 0x3c, !PT ;  /* 0x0000006000027812 */ /* 0x004fe400078e3cff */
[----:B------:R-:W-:Y:S02]  /*2d50*/  F2FP.BF16.F32.PACK_AB R62, R65, R64 ;  /* 0x00000040413e723e */ /* 0x000fe400000010ff */
[----:B------:R-:W-:Y:S01]  /*2d60*/  F2FP.BF16.F32.PACK_AB R63, R67, R66 ;  /* 0x00000042433f723e */ /* 0x000fe200000010ff */
[----:B------:R3:W-:Y:S01]  /*2d70*/  STS.128 [R2+UR10], R52 ;  /* 0x0000003402007988 */ /* 0x0007e20008000c0a */
[----:B------:R-:W-:-:S02]  /*2d80*/  F2FP.BF16.F32.PACK_AB R126, R129, R128 ;  /* 0x00000080817e723e */ /* 0x000fc400000010ff */
[----:B------:R-:W-:Y:S01]  /*2d90*/  F2FP.BF16.F32.PACK_AB R127, R131, R130 ;  /* 0x00000082837f723e */ /* 0x000fe200000010ff */
[----:B------:R3:W-:Y:S01]  /*2da0*/  STS.128 [R2+UR10+0x2000], R116 ;  /* 0x0020007402007988 */ /* 0x0007e20008000c0a */
[----:B------:R-:W-:-:S05]  /*2db0*/  LOP3.LUT R0, R0, 0x70, RZ, 0x3c, !PT ;  /* 0x0000007000007812 */ /* 0x000fca00078e3cff */
[----:B------:R3:W-:Y:S04]  /*2dc0*/  STS.128 [R0+UR10], R60 ;  /* 0x0000003c00007988 */ /* 0x0007e80008000c0a */
[----:B------:R3:W-:Y:S01]  /*2dd0*/  STS.128 [R0+UR10+0x2000], R124 ;  /* 0x0020007c00007988 */ /* 0x0007e20008000c0a */
[----:B------:R2:W-:Y:S06]  /*2de0*/  MEMBAR.ALL.CTA ;  /* 0x0000000000007992 */ /* 0x0005ec0000008000 */
[----:B--2---:R-:W2:Y:S02]  /*2df0*/  FENCE.VIEW.ASYNC.S ;  /* 0x00000000000073c6 */ /* 0x004ea40000000000 */
[----:B--2---:R-:W-:Y:S06]  /*2e00*/  BAR.SYNC.DEFER_BLOCKING 0x0 ;  /* 0x0000000000007b1d */ /* 0x004fec0000010000 */
[----:B------:R3:W-:Y:S01]  /*2e10*/  UTMASTG.2D [UR4], [UR12] ;  /* 0x000000040c0073b5 */ /* 0x0007e20008008000 */
[----:B------:R0:W-:Y:S01]  /*2e20*/  UTMACMDFLUSH ;  /* 0x00000000000079b7 */ /* 0x0001e20000000000 */
[----:B------:R-:W-:-:S04]  /*2e30*/  DEPBAR.LE SB0, 0x0 ;  /* 0x000080000000791a */ /* 0x000fc80000000000 */
[----:B------:R-:W-:Y:S08]  /*2e40*/  BAR.SYNC.DEFER_BLOCKING 0x0 ;  /* 0x0000000000007b1d */ /* 0x000ff00000010000 */
[----:B------:R-:W-:Y:S06]  /*2e50*/  BAR.SYNC.DEFER_BLOCKING 0x0 ;  /* 0x0000000000007b1d */ /* 0x000fec0000010000 */
[----:B---3--:R-:W-:Y:S05]  /*2e60*/  @P2 BRA `(.L_x_67) ;  /* 0x0000000000a02947 */ /* 0x008fea0003800000 */
[----:B------:R-:W2:Y:S01]  /*2e70*/  S2UR UR5, SR_CgaCtaId ;  /* 0x00000000000579c3 */ /* 0x000ea20000008800 */
[----:B------:R-:W-:Y:S01]  /*2e80*/  NOP ;  /* 0x0000000000007918 */ /* 0x000fe20000000000 */
[----:B------:R-:W-:Y:S01]  /*2e90*/  UMOV UR4, 0x50 ;  /* 0x0000005000047882 */ /* 0x000fe20000000000 */
[----:B------:R-:W-:Y:S02]  /*2ea0*/  IMAD.U32 R0, RZ, RZ, UR11 ;  /* 0x0000000bff007e24 */ /* 0x000fe4000f8e00ff */
[----:B------:R-:W-:Y:S02]  /*2eb0*/  IMAD.MOV.U32 R3, RZ, RZ, 0xff ;  /* 0x000000ffff037424 */ /* 0x000fe400078e00ff */
[----:B------:R-:W-:Y:S01]  /*2ec0*/  IMAD.MOV.U32 R7, RZ, RZ, 0x1 ;  /* 0x00000001ff077424 */ /* 0x000fe200078e00ff */
[----:B------:R-:W-:-:S04]  /*2ed0*/  LOP3.LUT R0, R0, 0xffff, RZ, 0xc0, !PT ;  /* 0x0000ffff00007812 */ /* 0x000fc800078ec0ff */
[----:B------:R-:W-:-:S05]  /*2ee0*/  SHF.R.U32.HI R0, RZ, 0x5, R0 ;  /* 0x00000005ff007819 */ /* 0x000fca0000011600 */
[----:B------:R-:W-:Y:S01]  /*2ef0*/  VIADD R2, R0, 0x10 ;  /* 0x0000001000027836 */ /* 0x000fe20000000000 */
[----:B------:R-:W-:Y:S01]  /*2f00*/  SHF.L.U32 R0, R3, R0, RZ ;  /* 0x0000000003007219 */ /* 0x000fe200000006ff */
[----:B--2---:R-:W-:-:S03]  /*2f10*/  ULEA UR6, UR5, UR4, 0x18 ;  /* 0x0000000405067291 */ /* 0x004fc6000f8ec0ff */
[----:B------:R-:W-:-:S04]  /*2f20*/  SHF.L.U32 R3, R7, R2, RZ ;  /* 0x0000000207037219 */ /* 0x000fc800000006ff */
[----:B------:R-:W-:Y:S02]  /*2f30*/  LOP3.LUT R0, R3, R0, RZ, 0xfc, !PT ;  /* 0x0000000003007212 */ /* 0x000fe400078efcff */
[----:B------:R-:W2:Y:S02]  /*2f40*/  LDS R5, [UR6] ;  /* 0x00000006ff057984 */ /* 0x000ea40008000800 */
[C---:B------:R-:W-:Y:S02]  /*2f50*/  LOP3.LUT R2, R0.reuse, 0xffff, RZ, 0xc0, !PT ;  /* 0x0000ffff00027812 */ /* 0x040fe400078ec0ff */
[----:B--2---:R-:W-:-:S04]  /*2f60*/  LOP3.LUT R3, R0, 0xffff, R5, 0x80, !PT ;  /* 0x0000ffff00037812 */ /* 0x004fc800078e8005 */
[----:B------:R-:W-:-:S13]  /*2f70*/  ISETP.NE.AND P0, PT, R3, R2, PT ;  /* 0x000000020300720c */ /* 0x000fda0003f05270 */
[----:B------:R-:W-:Y:S05]  /*2f80*/  @P0 BRA `(.L_x_68) ;  /* 0x0000000000500947 */ /* 0x000fea0003800000 */
[----:B------:R-:W-:Y:S02]  /*2f90*/  SHF.R.U32.HI R5, RZ, 0x10, R5 ;  /* 0x00000010ff057819 */ /* 0x000fe40000011605 */
[----:B------:R-:W-:-:S04]  /*2fa0*/  SHF.R.U32.HI R2, RZ, 0x10, R0 ;  /* 0x00000010ff027819 */ /* 0x000fc80000011600 */
[----:B------:R-:W-:-:S04]  /*2fb0*/  LOP3.LUT R5, R5, R2, RZ, 0xc0, !PT ;  /* 0x0000000205057212 */ /* 0x000fc800078ec0ff */
[----:B------:R-:W-:-:S13]  /*2fc0*/  ISETP.NE.AND P0, PT, R5, R2, PT ;  /* 0x000000020500720c */ /* 0x000fda0003f05270 */
[----:B------:R-:W-:Y:S05]  /*2fd0*/  @P0 BRA `(.L_x_69) ;  /* 0x0000000000300947 */ /* 0x000fea0003800000 */
[----:B------:R-:W-:Y:S01]  /*2fe0*/  R2UR UR4, R0 ;  /* 0x00000000000472ca */ /* 0x000fe200000e0000 */
[----:B------:R-:W-:Y:S01]  /*2ff0*/  VOTEU.ANY UR5, UPT, PT ;  /* 0x0000000000057886 */ /* 0x000fe200038e0100 */
[----:B------:R-:W2:Y:S01]  /*3000*/  S2R R0, SR_LANEID ;  /* 0x0000000000007919 */ /* 0x000ea20000000000 */
[----:B------:R-:W-:-:S10]  /*3010*/  UFLO.U32 UR5, UR5 ;  /* 0x00000005000572bd */ /* 0x000fd400080e0000 */
[----:B------:R-:W-:-:S06]  /*3020*/  ULOP3.LUT UR4, URZ, UR4, URZ, 0x33, !UPT ;  /* 0x00000004ff047292 */ /* 0x000fcc000f8e33ff */
[----:B------:R-:W-:-:S04]  /*3030*/  IMAD.U32 R2, RZ, RZ, UR4 ;  /* 0x00000004ff027e24 */ /* 0x000fc8000f8e00ff */
[----:B------:R-:W3:Y:S02]  /*3040*/  REDUX UR7, R2 ;  /* 0x00000000020773c4 */ /* 0x000ee40000000000 */
[----:B------:R4:W-:Y:S01]  /*3050*/  UTCATOMSWS.AND URZ, UR4 ;  /* 0x0000000400ff79e3 */ /* 0x0009e20008000000 */
[----:B--2---:R-:W-:Y:S01]  /*3060*/  ISETP.EQ.U32.AND P0, PT, R0, UR5, PT ;  /* 0x0000000500007c0c */ /* 0x004fe2000bf02070 */
[----:B---3--:R-:W-:-:S12]  /*3070*/  IMAD.U32 R0, RZ, RZ, UR7 ;  /* 0x00000007ff007e24 */ /* 0x008fd8000f8e00ff */
[----:B------:R4:W-:Y:S01]  /*3080*/  @P0 ATOMS.AND RZ, [UR6], R0 ;  /* 0x00000000ffff098c */ /* 0x0009e2000a800006 */
[----:B------:R-:W-:Y:S05]  /*3090*/  BRA `(.L_x_67) ;  /* 0x0000000000147947 */ /* 0x000fea0003800000 */
.L_x_69:
[----:B------:R-:W-:-:S07]  /*30a0*/  MOV R2, 0x30c0 ;  /* 0x000030c000027802 */ /* 0x000fce0000000f00 */
[----:B-1----:R-:W-:Y:S05]  /*30b0*/  CALL.REL.NOINC `($__internal_0_$__cuda_sm10x_tcgen05_guardrail_trap_col_being_dealloced_not_returned_by_alloc) ;  /* 0x0000000000447944 */ /* 0x002fea0003c00000 */
[----:B------:R-:W-:Y:S05]  /*30c0*/  BRA `(.L_x_67) ;  /* 0x0000000000087947 */ /* 0x000fea0003800000 */
.L_x_68:
[----:B------:R-:W-:-:S07]  /*30d0*/  MOV R2, 0x30f0 ;  /* 0x000030f000027802 */ /* 0x000fce0000000f00 */
[----:B-1----:R-:W-:Y:S05]  /*30e0*/  CALL.REL.NOINC `($__internal_2_$__cuda_sm10x_tcgen05_guardrail_trap_unallocated_columns_being_dealloced) ;  /* 0x0000000000507944 */ /* 0x002fea0003c00000 */
.L_x_67:
[----:B------:R-:W-:Y:S01]  /*30f0*/  NOP ;  /* 0x0000000000007918 */ /* 0x000fe20000000000 */
[----:B----4-:R-:W-:Y:S05]  /*3100*/  EXIT ;  /* 0x000000000000794d */ /* 0x010fea0003800000 */
.L_x_56:
[----:B------:R-:W2:Y:S02]  /*3110*/  SYNCS.PHASECHK.TRANS64.TRYWAIT P0, [UR10+0x28000], RZ ;  /* 0x028000ffff0075a7 */ /* 0x000ea4000800110a */
[----:B--2---:R-:W-:Y:S05]  /*3120*/  @!P0 BRA `(.L_x_56) ;  /* 0xfffffffc00f88947 */ /* 0x004fea000383ffff */
[----:B------:R-:W-:Y:S05]  /*3130*/  BRA `(.L_x_70) ;  /* 0xffffffe8007c7947 */ /* 0x000fea000383ffff */
.L_x_58:
[----:B------:R-:W2:Y:S02]  /*3140*/  SYNCS.PHASECHK.TRANS64.TRYWAIT P1, [UR10+0x28010], RZ ;  /* 0x028010ffff0075a7 */ /* 0x000ea4000802110a */
[----:B--2---:R-:W-:Y:S05]  /*3150*/  @!P1 BRA `(.L_x_58) ;  /* 0xfffffffc00f89947 */ /* 0x004fea000383ffff */
[----:B------:R-:W-:Y:S05]  /*3160*/  BRA `(.L_x_71) ;  /* 0xffffffec006c7947 */ /* 0x000fea000383ffff */
.L_x_59:
[----:B------:R-:W3:Y:S02]  /*3170*/  SYNCS.PHASECHK.TRANS64.TRYWAIT P0, [UR42+0x28000], R3 ;  /* 0x02800003ff0075a7 */ /* 0x000ee4000800112a */
[----:B---3--:R-:W-:Y:S05]  /*3180*/  @!P0 BRA `(.L_x_59) ;  /* 0xfffffffc00f88947 */ /* 0x008fea000383ffff */
[----:B------:R-:W-:Y:S05]  /*3190*/  BRA `(.L_x_72) ;  /* 0xffffffec00f87947 */ /* 0x000fea000383ffff */
.L_x_61:
[----:B------:R-:W3:Y:S02]  /*31a0*/  SYNCS.PHASECHK.TRANS64.TRYWAIT P0, [UR42+0x28010], R3 ;  /* 0x02801003ff0075a7 */ /* 0x000ee4000800112a */
[----:B---3--:R-:W-:Y:S05]  /*31b0*/  @!P0 BRA `(.L_x_61) ;  /* 0xfffffffc00f88947 */ /* 0x008fea000383ffff */
[----:B------:R-:W-:Y:S05]  /*31c0*/  BRA `(.L_x_73) ;  /* 0xfffffff400107947 */ /* 0x000fea000383ffff */
        .weak           $__internal_0_$__cuda_sm10x_tcgen05_guardrail_trap_col_being_dealloced_not_returned_by_alloc
        .type           $__internal_0_$__cuda_sm10x_tcgen05_guardrail_trap_col_being_dealloced_not_returned_by_alloc,@function
        .size           $__internal_0_$__cuda_sm10x_tcgen05_guardrail_trap_col_being_dealloced_not_returned_by_alloc,($__internal_1_$__cuda_sm10x_tcgen05_guardrail_trap_phase_invalid_during_alloc - $__internal_0_$__cuda_sm10x_tcgen05_guardrail_trap_col_being_dealloced_not_returned_by_alloc)
$__internal_0_$__cuda_sm10x_tcgen05_guardrail_trap_col_being_dealloced_not_returned_by_alloc:
[----:B------:R-:W-:Y:S05]  /*31d0*/  BPT.TRAP 0x1 ;  /* 0x000000040000795c */ /* 0x000fea0000300000 */
[----:B------:R-:W-:-:S04]  /*31e0*/  IMAD.MOV.U32 R3, RZ, RZ, 0x0 ;  /* 0x00000000ff037424 */ /* 0x000fc800078e00ff */
[----:B------:R-:W-:Y:S05]  /*31f0*/  RET.REL.NODEC R2 `(gluon_tcgen05) ;  /* 0xffffffcc02807950 */ /* 0x000fea0003c3ffff */
        .weak           $__internal_1_$__cuda_sm10x_tcgen05_guardrail_trap_phase_invalid_during_alloc
        .type           $__internal_1_$__cuda_sm10x_tcgen05_guardrail_trap_phase_invalid_during_alloc,@function
        .size           $__internal_1_$__cuda_sm10x_tcgen05_guardrail_trap_phase_invalid_during_alloc,($__internal_2_$__cuda_sm10x_tcgen05_guardrail_trap_unallocated_columns_being_dealloced - $__internal_1_$__cuda_sm10x_tcgen05_guardrail_trap_phase_invalid_during_alloc)
$__internal_1_$__cuda_sm10x_tcgen05_guardrail_trap_phase_invalid_during_alloc:
[----:B------:R-:W-:Y:S05]  /*3200*/  BPT.TRAP 0x1 ;  /* 0x000000040000795c */ /* 0x000fea0000300000 */
[----:B------:R-:W-:-:S04]  /*3210*/  IMAD.MOV.U32 R3, RZ, RZ, 0x0 ;  /* 0x00000000ff037424 */ /* 0x000fc800078e00ff */
[----:B------:R-:W-:Y:S05]  /*3220*/  RET.REL.NODEC R2 `(gluon_tcgen05) ;  /* 0xffffffcc02747950 */ /* 0x000fea0003c3ffff */
        .weak           $__internal_2_$__cuda_sm10x_tcgen05_guardrail_trap_unallocated_columns_being_dealloced
        .type           $__internal_2_$__cuda_sm10x_tcgen05_guardrail_trap_unallocated_columns_being_dealloced,@function
        .size           $__internal_2_$__cuda_sm10x_tcgen05_guardrail_trap_unallocated_columns_being_dealloced,(.L_x_77 - $__internal_2_$__cuda_sm10x_tcgen05_guardrail_trap_unallocated_columns_being_dealloced)
$__internal_2_$__cuda_sm10x_tcgen05_guardrail_trap_unallocated_columns_being_dealloced:
[----:B------:R-:W-:Y:S05]  /*3230*/  BPT.TRAP 0x1 ;  /* 0x000000040000795c */ /* 0x000fea0000300000 */
[----:B------:R-:W-:-:S04]  /*3240*/  IMAD.MOV.U32 R3, RZ, RZ, 0x0 ;  /* 0x00000000ff037424 */ /* 0x000fc800078e00ff */
[----:B------:R-:W-:Y:S05]  /*3250*/  RET.REL.NODEC R2 `(gluon_tcgen05) ;  /* 0xffffffcc02687950 */ /* 0x000fea0003c3ffff */
.L_x_74:
[----:B------:R-:W-:-:S00]  /*3260*/  BRA `(.L_x_74) ;  /* 0xfffffffc00fc7947 */ /* 0x000fc0000383ffff */
[----:B------:R-:W-:-:S00]  /*3270*/  NOP ;  /* 0x0000000000007918 */ /* 0x000fc00000000000 */
        /* <DEDUP_REMOVED lines=8> */
.L_x_77:


//--------------------- .nv.shared.gluon_tcgen05  --------------------------
	.section	.nv.shared.gluon_tcgen05,"aw",@nobits
	.sectionflags	@""
	.align	16
	.zero		1024


//--------------------- .nv.shared.reserved.0     --------------------------
	.section	.nv.shared.reserved.0,"aw",@nobits
	.align	8
	.weak		__nv_reservedSMEM_offset_0_alias
	.size		__nv_reservedSMEM_offset_0_alias, 0, 64
	.other		__nv_reservedSMEM_offset_0_alias,@"STO_CUDA_RESERVED_SHARED STV_DEFAULT"
__nv_reservedSMEM_offset_0_alias:
	.zero		0
.nv.shared.reserved.0:
	.zero		64
	.weak		__nv_reservedSMEM_allocation_phase
	.type		__nv_reservedSMEM_allocation_phase,@object
	.size		__nv_reservedSMEM_allocation_phase,(.L_0 - __nv_reservedSMEM_allocation_phase)
__nv_reservedSMEM_allocation_phase:
	.zero		1
.L_0:
	.zero		7
	.weak		__nv_reservedSMEM_devtool_atexit_pc
	.type		__nv_reservedSMEM_devtool_atexit_pc,@object
	.size		__nv_reservedSMEM_devtool_atexit_pc,(__nv_reservedSMEM_allocation_mask - __nv_reservedSMEM_devtool_atexit_pc)
__nv_reservedSMEM_devtool_atexit_pc:
	.zero		8
	.weak		__nv_reservedSMEM_allocation_mask
	.type		__nv_reservedSMEM_allocation_mask,@object
	.size		__nv_reservedSMEM_allocation_mask,(.L_2 - __nv_reservedSMEM_allocation_mask)
__nv_reservedSMEM_allocation_mask:
	.zero		4
.L_2:


//--------------------- .nv.constant0.gluon_tcgen05 --------------------------
	.section	.nv.constant0.gluon_tcgen05,"a",@progbits
	.sectionflags	@""
	.align	4
.nv.constant0.gluon_tcgen05:
	.zero		976


//--------------------- SYMBOLS --------------------------

	.type		.nv.reservedSmem.offset0,@object
	.size		.nv.reservedSmem.offset0,0x4
	.type		.nv.reservedSmem.cap,@object
	.size		.nv.reservedSmem.cap,0x4
